//
// Generated by NVIDIA NVVM Compiler
//
// Compiler Build ID: CL-36424714
// Cuda compilation tools, release 13.0, V13.0.88
// Based on NVVM 20.0.0
//

.version 9.0
.target sm_100
.address_size 64

	// .globl	_Z15decisionKernel1PfS_S_fffi
.func  (.param .b64 func_retval0) __internal_accurate_pow
(
	.param .b64 __internal_accurate_pow_param_0
)
;
// _ZZ15decisionKernel1PfS_S_fffiE3u_s has been demoted
// _ZZ15decisionKernel2PfS_S_ffffiE6delu_s has been demoted
// _ZZ15decisionKernel2PfS_S_ffffiE7delua_s has been demoted
// _ZZ15decisionKernel2PfS_S_ffffiE8maxError has been demoted
.global .align 1 .b8 _ZN34_INTERNAL_977389f8_4_k_cu_e68bd5bd4cuda3std3__45__cpo5beginE[1];
.global .align 1 .b8 _ZN34_INTERNAL_977389f8_4_k_cu_e68bd5bd4cuda3std3__45__cpo3endE[1];
.global .align 1 .b8 _ZN34_INTERNAL_977389f8_4_k_cu_e68bd5bd4cuda3std3__45__cpo6cbeginE[1];
.global .align 1 .b8 _ZN34_INTERNAL_977389f8_4_k_cu_e68bd5bd4cuda3std3__45__cpo4cendE[1];
.global .align 1 .b8 _ZN34_INTERNAL_977389f8_4_k_cu_e68bd5bd4cuda3std3__45__cpo6rbeginE[1];
.global .align 1 .b8 _ZN34_INTERNAL_977389f8_4_k_cu_e68bd5bd4cuda3std3__45__cpo4rendE[1];
.global .align 1 .b8 _ZN34_INTERNAL_977389f8_4_k_cu_e68bd5bd4cuda3std3__45__cpo7crbeginE[1];
.global .align 1 .b8 _ZN34_INTERNAL_977389f8_4_k_cu_e68bd5bd4cuda3std3__45__cpo5crendE[1];
.global .align 1 .b8 _ZN34_INTERNAL_977389f8_4_k_cu_e68bd5bd4cuda3std3__436_GLOBAL__N__977389f8_4_k_cu_e68bd5bd6ignoreE[1];
.global .align 1 .b8 _ZN34_INTERNAL_977389f8_4_k_cu_e68bd5bd4cuda3std3__419piecewise_constructE[1];
.global .align 1 .b8 _ZN34_INTERNAL_977389f8_4_k_cu_e68bd5bd4cuda3std3__48in_placeE[1];
.global .align 1 .b8 _ZN34_INTERNAL_977389f8_4_k_cu_e68bd5bd4cuda3std3__420unreachable_sentinelE[1];
.global .align 1 .b8 _ZN34_INTERNAL_977389f8_4_k_cu_e68bd5bd4cuda3std3__47nulloptE[1];
.global .align 1 .b8 _ZN34_INTERNAL_977389f8_4_k_cu_e68bd5bd4cuda3std3__48unexpectE[1];
.global .align 1 .b8 _ZN34_INTERNAL_977389f8_4_k_cu_e68bd5bd4cuda3std6ranges3__45__cpo4swapE[1];
.global .align 1 .b8 _ZN34_INTERNAL_977389f8_4_k_cu_e68bd5bd4cuda3std6ranges3__45__cpo9iter_moveE[1];
.global .align 1 .b8 _ZN34_INTERNAL_977389f8_4_k_cu_e68bd5bd4cuda3std6ranges3__45__cpo5beginE[1];
.global .align 1 .b8 _ZN34_INTERNAL_977389f8_4_k_cu_e68bd5bd4cuda3std6ranges3__45__cpo3endE[1];
.global .align 1 .b8 _ZN34_INTERNAL_977389f8_4_k_cu_e68bd5bd4cuda3std6ranges3__45__cpo6cbeginE[1];
.global .align 1 .b8 _ZN34_INTERNAL_977389f8_4_k_cu_e68bd5bd4cuda3std6ranges3__45__cpo4cendE[1];
.global .align 1 .b8 _ZN34_INTERNAL_977389f8_4_k_cu_e68bd5bd4cuda3std6ranges3__45__cpo7advanceE[1];
.global .align 1 .b8 _ZN34_INTERNAL_977389f8_4_k_cu_e68bd5bd4cuda3std6ranges3__45__cpo9iter_swapE[1];
.global .align 1 .b8 _ZN34_INTERNAL_977389f8_4_k_cu_e68bd5bd4cuda3std6ranges3__45__cpo4nextE[1];
.global .align 1 .b8 _ZN34_INTERNAL_977389f8_4_k_cu_e68bd5bd4cuda3std6ranges3__45__cpo4prevE[1];
.global .align 1 .b8 _ZN34_INTERNAL_977389f8_4_k_cu_e68bd5bd4cuda3std6ranges3__45__cpo4dataE[1];
.global .align 1 .b8 _ZN34_INTERNAL_977389f8_4_k_cu_e68bd5bd4cuda3std6ranges3__45__cpo5cdataE[1];
.global .align 1 .b8 _ZN34_INTERNAL_977389f8_4_k_cu_e68bd5bd4cuda3std6ranges3__45__cpo4sizeE[1];
.global .align 1 .b8 _ZN34_INTERNAL_977389f8_4_k_cu_e68bd5bd4cuda3std6ranges3__45__cpo5ssizeE[1];
.global .align 1 .b8 _ZN34_INTERNAL_977389f8_4_k_cu_e68bd5bd4cuda3std6ranges3__45__cpo8distanceE[1];
.global .align 1 .b8 _ZN34_INTERNAL_977389f8_4_k_cu_e68bd5bd6thrust24THRUST_300001_SM_1000_NS6system6detail10sequential3seqE[1];
.global .align 1 .b8 _ZN34_INTERNAL_977389f8_4_k_cu_e68bd5bd6thrust24THRUST_300001_SM_1000_NS12placeholders2_1E[1];
.global .align 1 .b8 _ZN34_INTERNAL_977389f8_4_k_cu_e68bd5bd6thrust24THRUST_300001_SM_1000_NS12placeholders2_2E[1];
.global .align 1 .b8 _ZN34_INTERNAL_977389f8_4_k_cu_e68bd5bd6thrust24THRUST_300001_SM_1000_NS12placeholders2_3E[1];
.global .align 1 .b8 _ZN34_INTERNAL_977389f8_4_k_cu_e68bd5bd6thrust24THRUST_300001_SM_1000_NS12placeholders2_4E[1];
.global .align 1 .b8 _ZN34_INTERNAL_977389f8_4_k_cu_e68bd5bd6thrust24THRUST_300001_SM_1000_NS12placeholders2_5E[1];
.global .align 1 .b8 _ZN34_INTERNAL_977389f8_4_k_cu_e68bd5bd6thrust24THRUST_300001_SM_1000_NS12placeholders2_6E[1];
.global .align 1 .b8 _ZN34_INTERNAL_977389f8_4_k_cu_e68bd5bd6thrust24THRUST_300001_SM_1000_NS12placeholders2_7E[1];
.global .align 1 .b8 _ZN34_INTERNAL_977389f8_4_k_cu_e68bd5bd6thrust24THRUST_300001_SM_1000_NS12placeholders2_8E[1];
.global .align 1 .b8 _ZN34_INTERNAL_977389f8_4_k_cu_e68bd5bd6thrust24THRUST_300001_SM_1000_NS12placeholders2_9E[1];
.global .align 1 .b8 _ZN34_INTERNAL_977389f8_4_k_cu_e68bd5bd6thrust24THRUST_300001_SM_1000_NS12placeholders3_10E[1];

.visible .entry _Z15decisionKernel1PfS_S_fffi(
	.param .u64 .ptr .align 1 _Z15decisionKernel1PfS_S_fffi_param_0,
	.param .u64 .ptr .align 1 _Z15decisionKernel1PfS_S_fffi_param_1,
	.param .u64 .ptr .align 1 _Z15decisionKernel1PfS_S_fffi_param_2,
	.param .f32 _Z15decisionKernel1PfS_S_fffi_param_3,
	.param .f32 _Z15decisionKernel1PfS_S_fffi_param_4,
	.param .f32 _Z15decisionKernel1PfS_S_fffi_param_5,
	.param .u32 _Z15decisionKernel1PfS_S_fffi_param_6
)
{
	.reg .pred 	%p<16>;
	.reg .b32 	%r<52>;
	.reg .b32 	%f<59>;
	.reg .b64 	%rd<33>;
	// demoted variable
	.shared .align 4 .b8 _ZZ15decisionKernel1PfS_S_fffiE3u_s[2048];
	ld.param.u64 	%rd4, [_Z15decisionKernel1PfS_S_fffi_param_0];
	ld.param.u64 	%rd5, [_Z15decisionKernel1PfS_S_fffi_param_1];
	ld.param.u64 	%rd6, [_Z15decisionKernel1PfS_S_fffi_param_2];
	ld.param.f32 	%f22, [_Z15decisionKernel1PfS_S_fffi_param_3];
	ld.param.f32 	%f23, [_Z15decisionKernel1PfS_S_fffi_param_4];
	ld.param.f32 	%f24, [_Z15decisionKernel1PfS_S_fffi_param_5];
	ld.param.u32 	%r14, [_Z15decisionKernel1PfS_S_fffi_param_6];
	cvta.to.global.u64 	%rd1, %rd6;
	cvta.to.global.u64 	%rd2, %rd5;
	cvta.to.global.u64 	%rd3, %rd4;
	mov.u32 	%r1, %tid.x;
	mov.u32 	%r2, %tid.y;
	mov.u32 	%r3, %tid.z;
	mov.u32 	%r15, %ntid.x;
	mov.u32 	%r16, %ctaid.x;
	mad.lo.s32 	%r4, %r15, %r16, %r1;
	mov.u32 	%r17, %ntid.y;
	mov.u32 	%r18, %ctaid.y;
	mad.lo.s32 	%r19, %r17, %r18, %r2;
	mov.u32 	%r20, %ntid.z;
	mov.u32 	%r21, %ctaid.z;
	mad.lo.s32 	%r22, %r20, %r21, %r3;
	add.s32 	%r7, %r14, 2;
	max.s32 	%r23, %r4, %r19;
	shl.b32 	%r24, %r1, 8;
	mov.u32 	%r25, _ZZ15decisionKernel1PfS_S_fffiE3u_s;
	add.s32 	%r26, %r25, %r24;
	shl.b32 	%r27, %r2, 5;
	add.s32 	%r28, %r26, %r27;
	shl.b32 	%r29, %r3, 2;
	add.s32 	%r8, %r28, %r29;
	max.s32 	%r30, %r23, %r22;
	setp.ge.s32 	%p1, %r30, %r7;
	@%p1 bra 	$L__BB0_2;
	mad.lo.s32 	%r31, %r7, %r22, %r19;
	mad.lo.s32 	%r32, %r31, %r7, %r4;
	mul.wide.s32 	%rd7, %r32, 4;
	add.s64 	%rd8, %rd3, %rd7;
	ld.global.f32 	%f25, [%rd8];
	st.shared.f32 	[%r8], %f25;
$L__BB0_2:
	bar.sync 	0;
	setp.lt.s32 	%p2, %r4, 1;
	setp.gt.s32 	%p3, %r4, %r14;
	or.pred  	%p4, %p2, %p3;
	@%p4 bra 	$L__BB0_20;
	setp.eq.s32 	%p5, %r19, 0;
	setp.gt.s32 	%p6, %r19, %r14;
	or.pred  	%p7, %p5, %p6;
	add.s32 	%r33, %r22, -1;
	setp.ge.u32 	%p8, %r33, %r14;
	or.pred  	%p9, %p7, %p8;
	@%p9 bra 	$L__BB0_20;
	setp.lt.u32 	%p10, %r1, 7;
	@%p10 bra 	$L__BB0_6;
	mad.lo.s32 	%r34, %r7, %r22, %r19;
	mul.lo.s32 	%r35, %r34, %r7;
	cvt.u64.u32 	%rd9, %r35;
	cvt.u64.u32 	%rd10, %r4;
	add.s64 	%rd11, %rd10, %rd9;
	shl.b64 	%rd12, %rd11, 2;
	add.s64 	%rd13, %rd3, %rd12;
	ld.global.f32 	%f50, [%rd13+4];
	bra.uni 	$L__BB0_7;
$L__BB0_6:
	ld.shared.f32 	%f50, [%r8+256];
	setp.eq.s32 	%p11, %r1, 0;
	@%p11 bra 	$L__BB0_8;
$L__BB0_7:
	ld.shared.f32 	%f52, [%r8+-256];
	bra.uni 	$L__BB0_9;
$L__BB0_8:
	mad.lo.s32 	%r36, %r7, %r22, %r19;
	mad.lo.s32 	%r37, %r36, %r7, %r4;
	add.s32 	%r38, %r37, -1;
	mul.wide.u32 	%rd14, %r38, 4;
	add.s64 	%rd15, %rd3, %rd14;
	ld.global.f32 	%f52, [%rd15];
$L__BB0_9:
	mov.f32 	%f26, 0f3F000000;
	div.rn.f32 	%f27, %f26, %f22;
	sub.f32 	%f28, %f50, %f52;
	mul.f32 	%f29, %f27, %f28;
	mul.lo.s32 	%r9, %r7, %r22;
	add.s32 	%r10, %r9, %r19;
	mad.lo.s32 	%r11, %r10, %r7, %r4;
	mul.wide.u32 	%rd16, %r11, 4;
	add.s64 	%rd17, %rd2, %rd16;
	st.global.f32 	[%rd17], %f29;
	abs.f32 	%f30, %f50;
	abs.f32 	%f31, %f52;
	add.f32 	%f32, %f30, %f31;
	mul.f32 	%f33, %f27, %f32;
	add.s64 	%rd18, %rd1, %rd16;
	st.global.f32 	[%rd18], %f33;
	setp.lt.u32 	%p12, %r2, 7;
	@%p12 bra 	$L__BB0_11;
	add.s32 	%r39, %r11, %r7;
	mul.wide.u32 	%rd19, %r39, 4;
	add.s64 	%rd20, %rd3, %rd19;
	ld.global.f32 	%f53, [%rd20];
	bra.uni 	$L__BB0_12;
$L__BB0_11:
	ld.shared.f32 	%f53, [%r8+32];
	setp.eq.s32 	%p13, %r2, 0;
	@%p13 bra 	$L__BB0_13;
$L__BB0_12:
	ld.shared.f32 	%f55, [%r8+-32];
	bra.uni 	$L__BB0_14;
$L__BB0_13:
	add.s32 	%r40, %r10, -1;
	mad.lo.s32 	%r41, %r40, %r7, %r4;
	mul.wide.u32 	%rd21, %r41, 4;
	add.s64 	%rd22, %rd3, %rd21;
	ld.global.f32 	%f55, [%rd22];
$L__BB0_14:
	mov.f32 	%f34, 0f3F000000;
	div.rn.f32 	%f35, %f34, %f23;
	sub.f32 	%f36, %f53, %f55;
	mul.f32 	%f37, %f35, %f36;
	add.s32 	%r12, %r7, %r22;
	mad.lo.s32 	%r42, %r12, %r7, %r19;
	mad.lo.s32 	%r43, %r42, %r7, %r4;
	mul.wide.u32 	%rd23, %r43, 4;
	add.s64 	%rd24, %rd2, %rd23;
	st.global.f32 	[%rd24], %f37;
	abs.f32 	%f38, %f53;
	abs.f32 	%f39, %f55;
	add.f32 	%f40, %f38, %f39;
	mul.f32 	%f41, %f35, %f40;
	add.s64 	%rd25, %rd1, %rd23;
	st.global.f32 	[%rd25], %f41;
	setp.lt.u32 	%p14, %r3, 7;
	@%p14 bra 	$L__BB0_16;
	add.s32 	%r44, %r10, %r7;
	mad.lo.s32 	%r45, %r44, %r7, %r4;
	mul.wide.u32 	%rd26, %r45, 4;
	add.s64 	%rd27, %rd3, %rd26;
	ld.global.f32 	%f56, [%rd27];
	bra.uni 	$L__BB0_17;
$L__BB0_16:
	ld.shared.f32 	%f56, [%r8+4];
	setp.eq.s32 	%p15, %r3, 0;
	@%p15 bra 	$L__BB0_18;
$L__BB0_17:
	ld.shared.f32 	%f58, [%r8+-4];
	bra.uni 	$L__BB0_19;
$L__BB0_18:
	sub.s32 	%r46, %r9, %r7;
	add.s32 	%r47, %r46, %r19;
	mad.lo.s32 	%r48, %r47, %r7, %r4;
	mul.wide.u32 	%rd28, %r48, 4;
	add.s64 	%rd29, %rd3, %rd28;
	ld.global.f32 	%f58, [%rd29];
$L__BB0_19:
	mov.f32 	%f42, 0f3F000000;
	div.rn.f32 	%f43, %f42, %f24;
	sub.f32 	%f44, %f56, %f58;
	mul.f32 	%f45, %f43, %f44;
	add.s32 	%r49, %r12, %r7;
	mad.lo.s32 	%r50, %r49, %r7, %r19;
	mad.lo.s32 	%r51, %r50, %r7, %r4;
	mul.wide.u32 	%rd30, %r51, 4;
	add.s64 	%rd31, %rd2, %rd30;
	st.global.f32 	[%rd31], %f45;
	abs.f32 	%f46, %f56;
	abs.f32 	%f47, %f58;
	add.f32 	%f48, %f46, %f47;
	mul.f32 	%f49, %f43, %f48;
	add.s64 	%rd32, %rd1, %rd30;
	st.global.f32 	[%rd32], %f49;
$L__BB0_20:
	ret;

}
	// .globl	_Z15decisionKernel2PfS_S_ffffi
.visible .entry _Z15decisionKernel2PfS_S_ffffi(
	.param .u64 .ptr .align 1 _Z15decisionKernel2PfS_S_ffffi_param_0,
	.param .u64 .ptr .align 1 _Z15decisionKernel2PfS_S_ffffi_param_1,
	.param .u64 .ptr .align 1 _Z15decisionKernel2PfS_S_ffffi_param_2,
	.param .f32 _Z15decisionKernel2PfS_S_ffffi_param_3,
	.param .f32 _Z15decisionKernel2PfS_S_ffffi_param_4,
	.param .f32 _Z15decisionKernel2PfS_S_ffffi_param_5,
	.param .f32 _Z15decisionKernel2PfS_S_ffffi_param_6,
	.param .u32 _Z15decisionKernel2PfS_S_ffffi_param_7
)
{
	.reg .pred 	%p<265>;
	.reg .b32 	%r<453>;
	.reg .b32 	%f<395>;
	.reg .b64 	%rd<137>;
	.reg .b64 	%fd<346>;
	// demoted variable
	.shared .align 4 .b8 _ZZ15decisionKernel2PfS_S_ffffiE6delu_s[6144];
	// demoted variable
	.shared .align 4 .b8 _ZZ15decisionKernel2PfS_S_ffffiE7delua_s[6144];
	// demoted variable
	.shared .align 4 .f32 _ZZ15decisionKernel2PfS_S_ffffiE8maxError;
	ld.param.u64 	%rd4, [_Z15decisionKernel2PfS_S_ffffi_param_0];
	ld.param.u64 	%rd5, [_Z15decisionKernel2PfS_S_ffffi_param_1];
	ld.param.f32 	%f215, [_Z15decisionKernel2PfS_S_ffffi_param_4];
	ld.param.f32 	%f216, [_Z15decisionKernel2PfS_S_ffffi_param_5];
	ld.param.f32 	%f217, [_Z15decisionKernel2PfS_S_ffffi_param_6];
	ld.param.u32 	%r45, [_Z15decisionKernel2PfS_S_ffffi_param_7];
	cvta.to.global.u64 	%rd1, %rd5;
	cvta.to.global.u64 	%rd2, %rd4;
	mov.f32 	%f218, 0f3F000000;
	div.rn.f32 	%f1, %f218, %f215;
	div.rn.f32 	%f2, %f218, %f216;
	div.rn.f32 	%f3, %f218, %f217;
	mov.u32 	%r1, %tid.x;
	mov.u32 	%r2, %tid.y;
	mov.u32 	%r3, %tid.z;
	mov.u32 	%r46, %ntid.x;
	mov.u32 	%r47, %ctaid.x;
	mad.lo.s32 	%r4, %r46, %r47, %r1;
	add.s32 	%r5, %r4, 1;
	mov.u32 	%r48, %ntid.y;
	mov.u32 	%r49, %ctaid.y;
	mad.lo.s32 	%r50, %r48, %r49, %r2;
	add.s32 	%r7, %r50, 1;
	mov.u32 	%r51, %ntid.z;
	mov.u32 	%r52, %ctaid.z;
	mad.lo.s32 	%r8, %r51, %r52, %r3;
	add.s32 	%r9, %r8, 1;
	setp.gt.s32 	%p11, %r5, %r45;
	max.s32 	%r53, %r50, %r8;
	setp.ge.s32 	%p12, %r53, %r45;
	shl.b32 	%r54, %r1, 8;
	mov.u32 	%r55, _ZZ15decisionKernel2PfS_S_ffffiE6delu_s;
	add.s32 	%r56, %r55, %r54;
	shl.b32 	%r57, %r2, 5;
	add.s32 	%r58, %r56, %r57;
	shl.b32 	%r59, %r3, 2;
	add.s32 	%r10, %r58, %r59;
	mov.u32 	%r60, _ZZ15decisionKernel2PfS_S_ffffiE7delua_s;
	add.s32 	%r61, %r60, %r54;
	add.s32 	%r62, %r61, %r57;
	add.s32 	%r11, %r62, %r59;
	or.pred  	%p13, %p12, %p11;
	@%p13 bra 	$L__BB1_2;
	add.s32 	%r63, %r45, 2;
	mad.lo.s32 	%r64, %r9, %r63, %r7;
	mad.lo.s32 	%r65, %r64, %r63, %r5;
	mul.wide.s32 	%rd7, %r65, 4;
	add.s64 	%rd8, %rd2, %rd7;
	ld.global.f32 	%f219, [%rd8];
	st.shared.f32 	[%r10], %f219;
	add.s64 	%rd9, %rd1, %rd7;
	ld.global.f32 	%f220, [%rd9];
	st.shared.f32 	[%r11], %f220;
	add.s32 	%r66, %r63, %r9;
	mad.lo.s32 	%r67, %r66, %r63, %r7;
	mad.lo.s32 	%r68, %r67, %r63, %r5;
	mul.wide.s32 	%rd10, %r68, 4;
	add.s64 	%rd11, %rd2, %rd10;
	ld.global.f32 	%f221, [%rd11];
	st.shared.f32 	[%r10+2048], %f221;
	add.s64 	%rd12, %rd1, %rd10;
	ld.global.f32 	%f222, [%rd12];
	st.shared.f32 	[%r11+2048], %f222;
	add.s32 	%r69, %r66, %r63;
	mad.lo.s32 	%r70, %r69, %r63, %r7;
	mad.lo.s32 	%r71, %r70, %r63, %r5;
	mul.wide.s32 	%rd13, %r71, 4;
	add.s64 	%rd14, %rd2, %rd13;
	ld.global.f32 	%f223, [%rd14];
	st.shared.f32 	[%r10+4096], %f223;
	add.s64 	%rd15, %rd1, %rd13;
	ld.global.f32 	%f224, [%rd15];
	st.shared.f32 	[%r11+4096], %f224;
$L__BB1_2:
	or.b32  	%r72, %r1, %r2;
	or.b32  	%r73, %r72, %r3;
	setp.ne.s32 	%p14, %r73, 0;
	@%p14 bra 	$L__BB1_4;
	mov.b32 	%r74, 0;
	st.shared.u32 	[_ZZ15decisionKernel2PfS_S_ffffiE8maxError], %r74;
$L__BB1_4:
	bar.sync 	0;
	setp.lt.s32 	%p15, %r5, 2;
	setp.ge.s32 	%p16, %r5, %r45;
	or.pred  	%p17, %p15, %p16;
	@%p17 bra 	$L__BB1_182;
	setp.eq.s32 	%p18, %r50, 0;
	setp.ge.s32 	%p19, %r7, %r45;
	or.pred  	%p20, %p18, %p19;
	@%p20 bra 	$L__BB1_182;
	setp.eq.s32 	%p21, %r8, 0;
	setp.ge.u32 	%p22, %r9, %r45;
	or.pred  	%p23, %p21, %p22;
	@%p23 bra 	$L__BB1_182;
	setp.lt.u32 	%p24, %r1, 7;
	add.s32 	%r12, %r45, 2;
	add.s32 	%r13, %r50, 2;
	add.s32 	%r14, %r8, 2;
	@%p24 bra 	$L__BB1_12;
	mad.lo.s32 	%r75, %r9, %r12, %r7;
	mul.lo.s32 	%r76, %r75, %r12;
	cvt.u64.u32 	%rd16, %r76;
	cvt.u64.u32 	%rd17, %r4;
	add.s64 	%rd18, %rd17, %rd16;
	shl.b64 	%rd19, %rd18, 2;
	add.s64 	%rd20, %rd2, %rd19;
	ld.global.f32 	%f304, [%rd20+8];
$L__BB1_9:
	setp.gt.u32 	%p27, %r1, 6;
	ld.shared.f32 	%f305, [%r10+-256];
	mov.pred 	%p256, 0;
	@%p27 bra 	$L__BB1_10;
	bra.uni 	$L__BB1_14;
$L__BB1_10:
	mad.lo.s32 	%r77, %r9, %r12, %r7;
	mul.lo.s32 	%r78, %r77, %r12;
	cvt.u64.u32 	%rd21, %r78;
	cvt.u64.u32 	%rd22, %r4;
	add.s64 	%rd23, %rd22, %rd21;
	shl.b64 	%rd24, %rd23, 2;
	add.s64 	%rd25, %rd1, %rd24;
	ld.global.f32 	%f307, [%rd25+8];
$L__BB1_11:
	ld.shared.f32 	%f313, [%r11+-256];
	bra.uni 	$L__BB1_16;
$L__BB1_12:
	setp.ne.s32 	%p25, %r1, 0;
	ld.shared.f32 	%f304, [%r10+256];
	@%p25 bra 	$L__BB1_9;
	mad.lo.s32 	%r79, %r9, %r12, %r7;
	mad.lo.s32 	%r80, %r79, %r12, %r4;
	mul.wide.u32 	%rd26, %r80, 4;
	add.s64 	%rd27, %rd2, %rd26;
	ld.global.f32 	%f305, [%rd27];
	mov.pred 	%p256, -1;
$L__BB1_14:
	ld.shared.f32 	%f307, [%r11+256];
	@%p256 bra 	$L__BB1_15;
	bra.uni 	$L__BB1_11;
$L__BB1_15:
	mad.lo.s32 	%r81, %r9, %r12, %r7;
	mad.lo.s32 	%r82, %r81, %r12, %r4;
	mul.wide.u32 	%rd28, %r82, 4;
	add.s64 	%rd29, %rd1, %rd28;
	ld.global.f32 	%f313, [%rd29];
$L__BB1_16:
	setp.lt.u32 	%p29, %r2, 7;
	sub.f32 	%f225, %f304, %f305;
	mul.f32 	%f22, %f1, %f225;
	abs.f32 	%f226, %f304;
	abs.f32 	%f227, %f305;
	add.f32 	%f228, %f226, %f227;
	mul.f32 	%f23, %f1, %f228;
	add.f32 	%f24, %f307, %f313;
	@%p29 bra 	$L__BB1_21;
	mad.lo.s32 	%r83, %r9, %r12, %r13;
	mad.lo.s32 	%r84, %r83, %r12, %r5;
	mul.wide.u32 	%rd30, %r84, 4;
	add.s64 	%rd31, %rd2, %rd30;
	ld.global.f32 	%f314, [%rd31];
$L__BB1_18:
	setp.gt.u32 	%p32, %r2, 6;
	ld.shared.f32 	%f315, [%r10+-32];
	mov.pred 	%p257, 0;
	@%p32 bra 	$L__BB1_19;
	bra.uni 	$L__BB1_23;
$L__BB1_19:
	mad.lo.s32 	%r85, %r9, %r12, %r13;
	mad.lo.s32 	%r86, %r85, %r12, %r5;
	mul.wide.u32 	%rd32, %r86, 4;
	add.s64 	%rd33, %rd1, %rd32;
	ld.global.f32 	%f317, [%rd33];
$L__BB1_20:
	ld.shared.f32 	%f323, [%r11+-32];
	bra.uni 	$L__BB1_25;
$L__BB1_21:
	setp.ne.s32 	%p30, %r2, 0;
	ld.shared.f32 	%f314, [%r10+32];
	@%p30 bra 	$L__BB1_18;
	mad.lo.s32 	%r87, %r9, %r12, %r50;
	mad.lo.s32 	%r88, %r87, %r12, %r5;
	mul.wide.u32 	%rd34, %r88, 4;
	add.s64 	%rd35, %rd2, %rd34;
	ld.global.f32 	%f315, [%rd35];
	mov.pred 	%p257, -1;
$L__BB1_23:
	ld.shared.f32 	%f317, [%r11+32];
	@%p257 bra 	$L__BB1_24;
	bra.uni 	$L__BB1_20;
$L__BB1_24:
	mad.lo.s32 	%r89, %r9, %r12, %r50;
	mad.lo.s32 	%r90, %r89, %r12, %r5;
	mul.wide.u32 	%rd36, %r90, 4;
	add.s64 	%rd37, %rd1, %rd36;
	ld.global.f32 	%f323, [%rd37];
$L__BB1_25:
	setp.lt.u32 	%p34, %r3, 7;
	sub.f32 	%f229, %f314, %f315;
	mul.f32 	%f43, %f2, %f229;
	abs.f32 	%f230, %f314;
	abs.f32 	%f231, %f315;
	add.f32 	%f232, %f230, %f231;
	mul.f32 	%f44, %f2, %f232;
	add.f32 	%f45, %f317, %f323;
	@%p34 bra 	$L__BB1_30;
	mad.lo.s32 	%r91, %r14, %r12, %r7;
	mad.lo.s32 	%r92, %r91, %r12, %r5;
	mul.wide.u32 	%rd38, %r92, 4;
	add.s64 	%rd39, %rd2, %rd38;
	ld.global.f32 	%f324, [%rd39];
$L__BB1_27:
	setp.gt.u32 	%p37, %r3, 6;
	ld.shared.f32 	%f325, [%r10+-4];
	mov.pred 	%p258, 0;
	@%p37 bra 	$L__BB1_28;
	bra.uni 	$L__BB1_32;
$L__BB1_28:
	mad.lo.s32 	%r93, %r14, %r12, %r7;
	mad.lo.s32 	%r94, %r93, %r12, %r5;
	mul.wide.u32 	%rd40, %r94, 4;
	add.s64 	%rd41, %rd1, %rd40;
	ld.global.f32 	%f327, [%rd41];
$L__BB1_29:
	ld.shared.f32 	%f333, [%r11+-4];
	bra.uni 	$L__BB1_34;
$L__BB1_30:
	setp.ne.s32 	%p35, %r3, 0;
	ld.shared.f32 	%f324, [%r10+4];
	@%p35 bra 	$L__BB1_27;
	mad.lo.s32 	%r95, %r8, %r12, %r7;
	mad.lo.s32 	%r96, %r95, %r12, %r5;
	mul.wide.u32 	%rd42, %r96, 4;
	add.s64 	%rd43, %rd2, %rd42;
	ld.global.f32 	%f325, [%rd43];
	mov.pred 	%p258, -1;
$L__BB1_32:
	ld.shared.f32 	%f327, [%r11+4];
	@%p258 bra 	$L__BB1_33;
	bra.uni 	$L__BB1_29;
$L__BB1_33:
	mad.lo.s32 	%r97, %r8, %r12, %r7;
	mad.lo.s32 	%r98, %r97, %r12, %r5;
	mul.wide.u32 	%rd44, %r98, 4;
	add.s64 	%rd45, %rd1, %rd44;
	ld.global.f32 	%f333, [%rd45];
$L__BB1_34:
	setp.lt.u32 	%p39, %r1, 7;
	sub.f32 	%f233, %f324, %f325;
	mul.f32 	%f64, %f3, %f233;
	abs.f32 	%f234, %f324;
	abs.f32 	%f235, %f325;
	add.f32 	%f236, %f234, %f235;
	mul.f32 	%f65, %f3, %f236;
	add.f32 	%f66, %f327, %f333;
	@%p39 bra 	$L__BB1_36;
	add.s32 	%r99, %r12, %r9;
	mad.lo.s32 	%r100, %r99, %r12, %r7;
	mul.lo.s32 	%r101, %r100, %r12;
	cvt.u64.u32 	%rd46, %r101;
	cvt.u64.u32 	%rd47, %r4;
	add.s64 	%rd48, %rd47, %rd46;
	shl.b64 	%rd49, %rd48, 2;
	add.s64 	%rd50, %rd2, %rd49;
	ld.global.f32 	%f336, [%rd50+8];
	bra.uni 	$L__BB1_37;
$L__BB1_36:
	setp.eq.s32 	%p40, %r1, 0;
	ld.shared.f32 	%f336, [%r10+2304];
	@%p40 bra 	$L__BB1_39;
$L__BB1_37:
	setp.lt.u32 	%p42, %r1, 7;
	ld.shared.f32 	%f335, [%r10+1792];
	mov.pred 	%p259, 0;
	@%p42 bra 	$L__BB1_40;
	add.s32 	%r102, %r8, %r12;
	mad.lo.s32 	%r103, %r12, %r102, %r12;
	add.s32 	%r104, %r103, %r7;
	mul.lo.s32 	%r105, %r104, %r12;
	cvt.u64.u32 	%rd51, %r105;
	cvt.u64.u32 	%rd52, %r4;
	add.s64 	%rd53, %rd52, %rd51;
	shl.b64 	%rd54, %rd53, 2;
	add.s64 	%rd55, %rd1, %rd54;
	ld.global.f32 	%f337, [%rd55+8];
	bra.uni 	$L__BB1_41;
$L__BB1_39:
	add.s32 	%r106, %r12, %r9;
	mad.lo.s32 	%r107, %r106, %r12, %r7;
	mad.lo.s32 	%r108, %r107, %r12, %r4;
	mul.wide.u32 	%rd56, %r108, 4;
	add.s64 	%rd57, %rd2, %rd56;
	ld.global.f32 	%f335, [%rd57];
	mov.pred 	%p259, -1;
$L__BB1_40:
	ld.shared.f32 	%f337, [%r11+2304];
	@%p259 bra 	$L__BB1_42;
$L__BB1_41:
	ld.shared.f32 	%f343, [%r11+1792];
	bra.uni 	$L__BB1_43;
$L__BB1_42:
	add.s32 	%r109, %r12, %r9;
	mad.lo.s32 	%r110, %r109, %r12, %r7;
	mad.lo.s32 	%r111, %r110, %r12, %r4;
	mul.wide.u32 	%rd58, %r111, 4;
	add.s64 	%rd59, %rd1, %rd58;
	ld.global.f32 	%f343, [%rd59];
$L__BB1_43:
	setp.lt.u32 	%p44, %r2, 7;
	sub.f32 	%f237, %f336, %f335;
	mul.f32 	%f85, %f1, %f237;
	abs.f32 	%f238, %f336;
	abs.f32 	%f239, %f335;
	add.f32 	%f240, %f238, %f239;
	mul.f32 	%f86, %f1, %f240;
	add.f32 	%f87, %f337, %f343;
	@%p44 bra 	$L__BB1_45;
	add.s32 	%r112, %r8, %r12;
	mad.lo.s32 	%r113, %r12, %r112, %r12;
	add.s32 	%r114, %r50, %r113;
	add.s32 	%r115, %r114, 2;
	mad.lo.s32 	%r116, %r115, %r12, %r5;
	mul.wide.u32 	%rd60, %r116, 4;
	add.s64 	%rd61, %rd2, %rd60;
	ld.global.f32 	%f346, [%rd61];
	bra.uni 	$L__BB1_46;
$L__BB1_45:
	setp.eq.s32 	%p45, %r2, 0;
	ld.shared.f32 	%f346, [%r10+2080];
	@%p45 bra 	$L__BB1_48;
$L__BB1_46:
	setp.lt.u32 	%p47, %r2, 7;
	ld.shared.f32 	%f345, [%r10+2016];
	mov.pred 	%p260, 0;
	@%p47 bra 	$L__BB1_49;
	add.s32 	%r117, %r8, %r12;
	mad.lo.s32 	%r118, %r12, %r117, %r12;
	add.s32 	%r119, %r50, %r118;
	add.s32 	%r120, %r119, 2;
	mad.lo.s32 	%r121, %r120, %r12, %r5;
	mul.wide.u32 	%rd62, %r121, 4;
	add.s64 	%rd63, %rd1, %rd62;
	ld.global.f32 	%f347, [%rd63];
	bra.uni 	$L__BB1_50;
$L__BB1_48:
	add.s32 	%r122, %r8, %r12;
	mad.lo.s32 	%r123, %r12, %r122, %r12;
	add.s32 	%r124, %r123, %r50;
	mad.lo.s32 	%r125, %r124, %r12, %r5;
	mul.wide.u32 	%rd64, %r125, 4;
	add.s64 	%rd65, %rd2, %rd64;
	ld.global.f32 	%f345, [%rd65];
	mov.pred 	%p260, -1;
$L__BB1_49:
	ld.shared.f32 	%f347, [%r11+2080];
	@%p260 bra 	$L__BB1_51;
$L__BB1_50:
	ld.shared.f32 	%f353, [%r11+2016];
	bra.uni 	$L__BB1_52;
$L__BB1_51:
	ld.param.u64 	%rd127, [_Z15decisionKernel2PfS_S_ffffi_param_1];
	add.s32 	%r126, %r8, %r12;
	mad.lo.s32 	%r127, %r12, %r126, %r12;
	add.s32 	%r128, %r127, %r50;
	mad.lo.s32 	%r129, %r128, %r12, %r5;
	cvta.to.global.u64 	%rd66, %rd127;
	mul.wide.u32 	%rd67, %r129, 4;
	add.s64 	%rd68, %rd66, %rd67;
	ld.global.f32 	%f353, [%rd68];
$L__BB1_52:
	setp.lt.u32 	%p49, %r3, 7;
	sub.f32 	%f241, %f346, %f345;
	mul.f32 	%f106, %f2, %f241;
	abs.f32 	%f242, %f346;
	abs.f32 	%f243, %f345;
	add.f32 	%f244, %f242, %f243;
	mul.f32 	%f107, %f2, %f244;
	add.f32 	%f108, %f347, %f353;
	@%p49 bra 	$L__BB1_54;
	add.s32 	%r130, %r8, %r12;
	add.s32 	%r131, %r130, 2;
	mad.lo.s32 	%r132, %r131, %r12, %r50;
	mad.lo.s32 	%r133, %r12, %r132, %r12;
	add.s32 	%r134, %r133, %r5;
	mul.wide.u32 	%rd69, %r134, 4;
	add.s64 	%rd70, %rd2, %rd69;
	ld.global.f32 	%f356, [%rd70];
	bra.uni 	$L__BB1_55;
$L__BB1_54:
	setp.eq.s32 	%p50, %r3, 0;
	ld.shared.f32 	%f356, [%r10+2052];
	@%p50 bra 	$L__BB1_57;
$L__BB1_55:
	setp.lt.u32 	%p52, %r3, 7;
	ld.shared.f32 	%f355, [%r10+2044];
	mov.pred 	%p261, 0;
	@%p52 bra 	$L__BB1_58;
	ld.param.u64 	%rd128, [_Z15decisionKernel2PfS_S_ffffi_param_1];
	add.s32 	%r135, %r8, %r12;
	add.s32 	%r136, %r135, 2;
	mad.lo.s32 	%r137, %r136, %r12, %r50;
	mad.lo.s32 	%r138, %r12, %r137, %r12;
	add.s32 	%r139, %r138, %r5;
	cvta.to.global.u64 	%rd71, %rd128;
	mul.wide.u32 	%rd72, %r139, 4;
	add.s64 	%rd73, %rd71, %rd72;
	ld.global.f32 	%f357, [%rd73];
	bra.uni 	$L__BB1_59;
$L__BB1_57:
	add.s32 	%r140, %r8, %r45;
	add.s32 	%r141, %r140, 2;
	mad.lo.s32 	%r142, %r141, %r12, %r50;
	mad.lo.s32 	%r143, %r12, %r142, %r12;
	add.s32 	%r144, %r143, %r5;
	mul.wide.u32 	%rd74, %r144, 4;
	add.s64 	%rd75, %rd2, %rd74;
	ld.global.f32 	%f355, [%rd75];
	mov.pred 	%p261, -1;
$L__BB1_58:
	ld.shared.f32 	%f357, [%r11+2052];
	@%p261 bra 	$L__BB1_60;
$L__BB1_59:
	ld.shared.f32 	%f363, [%r11+2044];
	bra.uni 	$L__BB1_61;
$L__BB1_60:
	ld.param.u64 	%rd129, [_Z15decisionKernel2PfS_S_ffffi_param_1];
	add.s32 	%r145, %r8, %r45;
	add.s32 	%r146, %r145, 2;
	mad.lo.s32 	%r147, %r146, %r12, %r50;
	mad.lo.s32 	%r148, %r12, %r147, %r12;
	add.s32 	%r149, %r148, %r5;
	cvta.to.global.u64 	%rd76, %rd129;
	mul.wide.u32 	%rd77, %r149, 4;
	add.s64 	%rd78, %rd76, %rd77;
	ld.global.f32 	%f363, [%rd78];
$L__BB1_61:
	setp.lt.u32 	%p54, %r1, 7;
	sub.f32 	%f245, %f356, %f355;
	mul.f32 	%f127, %f3, %f245;
	abs.f32 	%f246, %f356;
	abs.f32 	%f247, %f355;
	add.f32 	%f248, %f246, %f247;
	mul.f32 	%f128, %f3, %f248;
	add.f32 	%f129, %f357, %f363;
	@%p54 bra 	$L__BB1_63;
	ld.param.u64 	%rd121, [_Z15decisionKernel2PfS_S_ffffi_param_0];
	shl.b32 	%r150, %r12, 1;
	add.s32 	%r151, %r8, %r150;
	mad.lo.s32 	%r152, %r12, %r151, %r12;
	add.s32 	%r153, %r50, %r152;
	mad.lo.s32 	%r154, %r12, %r153, %r12;
	cvt.u64.u32 	%rd79, %r154;
	cvt.u64.u32 	%rd80, %r4;
	add.s64 	%rd81, %rd80, %rd79;
	cvta.to.global.u64 	%rd82, %rd121;
	shl.b64 	%rd83, %rd81, 2;
	add.s64 	%rd84, %rd82, %rd83;
	ld.global.f32 	%f366, [%rd84+8];
	bra.uni 	$L__BB1_64;
$L__BB1_63:
	setp.eq.s32 	%p55, %r1, 0;
	ld.shared.f32 	%f366, [%r10+4352];
	@%p55 bra 	$L__BB1_66;
$L__BB1_64:
	shl.b32 	%r158, %r2, 5;
	add.s32 	%r159, %r56, %r158;
	shl.b32 	%r160, %r3, 2;
	add.s32 	%r161, %r159, %r160;
	ld.shared.f32 	%f365, [%r161+3840];
	mov.pred 	%p262, 0;
	@%p54 bra 	$L__BB1_67;
	ld.param.u64 	%rd130, [_Z15decisionKernel2PfS_S_ffffi_param_1];
	shl.b32 	%r162, %r12, 1;
	add.s32 	%r163, %r8, %r162;
	mad.lo.s32 	%r164, %r12, %r163, %r12;
	add.s32 	%r165, %r50, %r164;
	mad.lo.s32 	%r166, %r12, %r165, %r12;
	cvt.u64.u32 	%rd85, %r166;
	cvt.u64.u32 	%rd86, %r4;
	add.s64 	%rd87, %rd86, %rd85;
	cvta.to.global.u64 	%rd88, %rd130;
	shl.b64 	%rd89, %rd87, 2;
	add.s64 	%rd90, %rd88, %rd89;
	ld.global.f32 	%f367, [%rd90+8];
	bra.uni 	$L__BB1_68;
$L__BB1_66:
	ld.param.u64 	%rd122, [_Z15decisionKernel2PfS_S_ffffi_param_0];
	shl.b32 	%r167, %r12, 1;
	add.s32 	%r168, %r8, %r167;
	mad.lo.s32 	%r169, %r12, %r168, %r12;
	add.s32 	%r170, %r50, %r169;
	mad.lo.s32 	%r171, %r12, %r170, %r12;
	add.s32 	%r172, %r171, %r4;
	cvta.to.global.u64 	%rd91, %rd122;
	mul.wide.u32 	%rd92, %r172, 4;
	add.s64 	%rd93, %rd91, %rd92;
	ld.global.f32 	%f365, [%rd93];
	mov.pred 	%p262, -1;
$L__BB1_67:
	ld.shared.f32 	%f367, [%r11+4352];
	@%p262 bra 	$L__BB1_69;
$L__BB1_68:
	ld.shared.f32 	%f373, [%r11+3840];
	bra.uni 	$L__BB1_70;
$L__BB1_69:
	ld.param.u64 	%rd131, [_Z15decisionKernel2PfS_S_ffffi_param_1];
	shl.b32 	%r173, %r12, 1;
	add.s32 	%r174, %r8, %r173;
	mad.lo.s32 	%r175, %r12, %r174, %r12;
	add.s32 	%r176, %r50, %r175;
	mad.lo.s32 	%r177, %r12, %r176, %r12;
	add.s32 	%r178, %r177, %r4;
	cvta.to.global.u64 	%rd94, %rd131;
	mul.wide.u32 	%rd95, %r178, 4;
	add.s64 	%rd96, %rd94, %rd95;
	ld.global.f32 	%f373, [%rd96];
$L__BB1_70:
	mov.u32 	%r181, _ZZ15decisionKernel2PfS_S_ffffiE6delu_s;
	add.s32 	%r182, %r181, %r54;
	shl.b32 	%r183, %r2, 5;
	add.s32 	%r184, %r182, %r183;
	shl.b32 	%r185, %r3, 2;
	add.s32 	%r15, %r184, %r185;
	sub.f32 	%f249, %f366, %f365;
	mul.f32 	%f148, %f1, %f249;
	abs.f32 	%f250, %f366;
	abs.f32 	%f251, %f365;
	add.f32 	%f252, %f250, %f251;
	mul.f32 	%f149, %f1, %f252;
	add.f32 	%f253, %f367, %f373;
	mul.f32 	%f150, %f1, %f253;
	@%p44 bra 	$L__BB1_72;
	ld.param.u64 	%rd123, [_Z15decisionKernel2PfS_S_ffffi_param_0];
	shl.b32 	%r186, %r12, 1;
	add.s32 	%r187, %r8, %r186;
	mad.lo.s32 	%r188, %r12, %r187, %r12;
	add.s32 	%r189, %r50, %r188;
	add.s32 	%r190, %r189, 2;
	mad.lo.s32 	%r191, %r190, %r12, %r5;
	cvta.to.global.u64 	%rd97, %rd123;
	mul.wide.u32 	%rd98, %r191, 4;
	add.s64 	%rd99, %rd97, %rd98;
	ld.global.f32 	%f376, [%rd99];
	bra.uni 	$L__BB1_73;
$L__BB1_72:
	setp.eq.s32 	%p60, %r2, 0;
	ld.shared.f32 	%f376, [%r15+4128];
	@%p60 bra 	$L__BB1_75;
$L__BB1_73:
	ld.shared.f32 	%f375, [%r15+4064];
	mov.pred 	%p263, 0;
	@%p44 bra 	$L__BB1_76;
	ld.param.u64 	%rd132, [_Z15decisionKernel2PfS_S_ffffi_param_1];
	shl.b32 	%r192, %r12, 1;
	add.s32 	%r193, %r8, %r192;
	mad.lo.s32 	%r194, %r12, %r193, %r12;
	mov.u32 	%r196, %ctaid.y;
	mov.u32 	%r197, %tid.y;
	mad.lo.s32 	%r198, %r48, %r196, %r197;
	add.s32 	%r199, %r198, %r194;
	add.s32 	%r200, %r199, 2;
	mad.lo.s32 	%r201, %r200, %r12, %r5;
	cvta.to.global.u64 	%rd100, %rd132;
	mul.wide.u32 	%rd101, %r201, 4;
	add.s64 	%rd102, %rd100, %rd101;
	ld.global.f32 	%f377, [%rd102];
	bra.uni 	$L__BB1_77;
$L__BB1_75:
	ld.param.u64 	%rd124, [_Z15decisionKernel2PfS_S_ffffi_param_0];
	shl.b32 	%r202, %r12, 1;
	add.s32 	%r203, %r8, %r202;
	mad.lo.s32 	%r204, %r12, %r203, %r12;
	add.s32 	%r205, %r204, %r50;
	mad.lo.s32 	%r206, %r205, %r12, %r5;
	cvta.to.global.u64 	%rd103, %rd124;
	mul.wide.u32 	%rd104, %r206, 4;
	add.s64 	%rd105, %rd103, %rd104;
	ld.global.f32 	%f375, [%rd105];
	mov.pred 	%p263, -1;
$L__BB1_76:
	ld.shared.f32 	%f377, [%r11+4128];
	@%p263 bra 	$L__BB1_78;
$L__BB1_77:
	ld.shared.f32 	%f383, [%r11+4064];
	bra.uni 	$L__BB1_79;
$L__BB1_78:
	ld.param.u64 	%rd133, [_Z15decisionKernel2PfS_S_ffffi_param_1];
	shl.b32 	%r207, %r12, 1;
	add.s32 	%r208, %r8, %r207;
	mad.lo.s32 	%r209, %r12, %r208, %r12;
	add.s32 	%r210, %r209, %r50;
	mad.lo.s32 	%r211, %r210, %r12, %r5;
	cvta.to.global.u64 	%rd106, %rd133;
	mul.wide.u32 	%rd107, %r211, 4;
	add.s64 	%rd108, %rd106, %rd107;
	ld.global.f32 	%f383, [%rd108];
$L__BB1_79:
	sub.f32 	%f254, %f376, %f375;
	mul.f32 	%f169, %f2, %f254;
	abs.f32 	%f255, %f376;
	abs.f32 	%f256, %f375;
	add.f32 	%f257, %f255, %f256;
	mul.f32 	%f170, %f2, %f257;
	add.f32 	%f258, %f377, %f383;
	mul.f32 	%f171, %f2, %f258;
	@%p49 bra 	$L__BB1_81;
	ld.param.u64 	%rd125, [_Z15decisionKernel2PfS_S_ffffi_param_0];
	shl.b32 	%r212, %r12, 1;
	add.s32 	%r213, %r8, %r212;
	add.s32 	%r214, %r213, 2;
	mov.u32 	%r216, %ctaid.y;
	mov.u32 	%r217, %tid.y;
	mad.lo.s32 	%r218, %r48, %r216, %r217;
	mad.lo.s32 	%r219, %r214, %r12, %r218;
	mad.lo.s32 	%r220, %r12, %r219, %r12;
	add.s32 	%r221, %r220, %r5;
	cvta.to.global.u64 	%rd109, %rd125;
	mul.wide.u32 	%rd110, %r221, 4;
	add.s64 	%rd111, %rd109, %rd110;
	ld.global.f32 	%f386, [%rd111];
	bra.uni 	$L__BB1_82;
$L__BB1_81:
	setp.eq.s32 	%p65, %r3, 0;
	ld.shared.f32 	%f386, [%r15+4100];
	@%p65 bra 	$L__BB1_84;
$L__BB1_82:
	mov.u32 	%r222, %tid.x;
	shl.b32 	%r223, %r222, 8;
	mov.u32 	%r224, _ZZ15decisionKernel2PfS_S_ffffiE6delu_s;
	add.s32 	%r225, %r224, %r223;
	mov.u32 	%r226, %tid.y;
	shl.b32 	%r227, %r226, 5;
	add.s32 	%r228, %r225, %r227;
	shl.b32 	%r229, %r3, 2;
	add.s32 	%r230, %r228, %r229;
	ld.shared.f32 	%f385, [%r230+4092];
	mov.pred 	%p264, 0;
	@%p49 bra 	$L__BB1_85;
	ld.param.u64 	%rd134, [_Z15decisionKernel2PfS_S_ffffi_param_1];
	shl.b32 	%r231, %r12, 1;
	mov.u32 	%r232, %ntid.z;
	mov.u32 	%r233, %ctaid.z;
	mad.lo.s32 	%r235, %r232, %r233, %r3;
	add.s32 	%r236, %r235, %r231;
	add.s32 	%r237, %r236, 2;
	mov.u32 	%r238, %ntid.y;
	mov.u32 	%r239, %ctaid.y;
	mov.u32 	%r240, %tid.y;
	mad.lo.s32 	%r241, %r238, %r239, %r240;
	mad.lo.s32 	%r242, %r237, %r12, %r241;
	mad.lo.s32 	%r243, %r12, %r242, %r12;
	add.s32 	%r244, %r243, %r5;
	cvta.to.global.u64 	%rd112, %rd134;
	mul.wide.u32 	%rd113, %r244, 4;
	add.s64 	%rd114, %rd112, %rd113;
	ld.global.f32 	%f387, [%rd114];
	bra.uni 	$L__BB1_86;
$L__BB1_84:
	ld.param.u64 	%rd126, [_Z15decisionKernel2PfS_S_ffffi_param_0];
	shl.b32 	%r245, %r12, 1;
	add.s32 	%r246, %r245, %r8;
	mov.u32 	%r248, %ctaid.y;
	mov.u32 	%r249, %tid.y;
	mad.lo.s32 	%r250, %r48, %r248, %r249;
	mad.lo.s32 	%r251, %r246, %r12, %r250;
	mad.lo.s32 	%r252, %r12, %r251, %r12;
	add.s32 	%r253, %r252, %r5;
	cvta.to.global.u64 	%rd115, %rd126;
	mul.wide.u32 	%rd116, %r253, 4;
	add.s64 	%rd117, %rd115, %rd116;
	ld.global.f32 	%f385, [%rd117];
	mov.pred 	%p264, -1;
$L__BB1_85:
	ld.shared.f32 	%f387, [%r11+4100];
	@%p264 bra 	$L__BB1_87;
$L__BB1_86:
	ld.shared.f32 	%f393, [%r11+4092];
	bra.uni 	$L__BB1_88;
$L__BB1_87:
	ld.param.u64 	%rd135, [_Z15decisionKernel2PfS_S_ffffi_param_1];
	shl.b32 	%r254, %r12, 1;
	add.s32 	%r255, %r254, %r8;
	mov.u32 	%r257, %ctaid.y;
	mov.u32 	%r258, %tid.y;
	mad.lo.s32 	%r259, %r48, %r257, %r258;
	mad.lo.s32 	%r260, %r255, %r12, %r259;
	mad.lo.s32 	%r261, %r12, %r260, %r12;
	add.s32 	%r262, %r261, %r5;
	cvta.to.global.u64 	%rd118, %rd135;
	mul.wide.u32 	%rd119, %r262, 4;
	add.s64 	%rd120, %rd118, %rd119;
	ld.global.f32 	%f393, [%rd120];
$L__BB1_88:
	sub.f32 	%f259, %f386, %f385;
	mul.f32 	%f190, %f3, %f259;
	abs.f32 	%f260, %f386;
	abs.f32 	%f261, %f385;
	add.f32 	%f262, %f260, %f261;
	mul.f32 	%f191, %f3, %f262;
	add.f32 	%f263, %f387, %f393;
	mul.f32 	%f192, %f3, %f263;
	mov.f64 	%fd104, 0d4000000000000000;
	{
	.reg .b32 %temp; 
	mov.b64 	{%temp, %r16}, %fd104;
	}
	and.b32  	%r263, %r16, 2146435072;
	setp.eq.s32 	%p69, %r263, 1062207488;
	setp.lt.s32 	%p71, %r16, 0;
	and.b32  	%r264, %r16, 2147483647;
	setp.ne.s32 	%p72, %r264, 1071644672;
	and.pred  	%p10, %p69, %p72;
	cvt.f64.f32 	%fd105, %f22;
	{
	.reg .b32 %temp; 
	mov.b64 	{%temp, %r17}, %fd105;
	}
	abs.f64 	%fd1, %fd105;
	{ // callseq 0, 0
	.param .b64 param0;
	st.param.f64 	[param0], %fd1;
	.param .b64 retval0;
	call.uni (retval0), 
	__internal_accurate_pow, 
	(
	param0
	);
	ld.param.f64 	%fd106, [retval0];
	} // callseq 0
	setp.lt.s32 	%p73, %r17, 0;
	neg.f64 	%fd108, %fd106;
	selp.f64 	%fd109, %fd108, %fd106, %p69;
	selp.f64 	%fd110, %fd109, %fd106, %p73;
	setp.eq.f32 	%p74, %f22, 0f00000000;
	selp.b32 	%r265, %r17, 0, %p69;
	or.b32  	%r266, %r265, 2146435072;
	selp.b32 	%r267, %r266, %r265, %p71;
	mov.b32 	%r268, 0;
	mov.b64 	%fd111, {%r268, %r267};
	selp.f64 	%fd328, %fd111, %fd110, %p74;
	add.f64 	%fd112, %fd105, 0d4000000000000000;
	{
	.reg .b32 %temp; 
	mov.b64 	{%temp, %r269}, %fd112;
	}
	and.b32  	%r270, %r269, 2146435072;
	setp.ne.s32 	%p75, %r270, 2146435072;
	@%p75 bra 	$L__BB1_93;
	setp.num.f32 	%p76, %f22, %f22;
	@%p76 bra 	$L__BB1_91;
	mov.f64 	%fd114, 0d4000000000000000;
	add.rn.f64 	%fd328, %fd105, %fd114;
	bra.uni 	$L__BB1_93;
$L__BB1_91:
	setp.neu.f64 	%p77, %fd1, 0d7FF0000000000000;
	@%p77 bra 	$L__BB1_93;
	selp.b32 	%r271, 0, 2146435072, %p71;
	or.b32  	%r272, %r271, -2147483648;
	selp.b32 	%r273, %r272, %r271, %p10;
	selp.b32 	%r274, %r273, %r271, %p73;
	mov.b32 	%r275, 0;
	mov.b64 	%fd328, {%r275, %r274};
$L__BB1_93:
	and.b32  	%r276, %r16, 2146435072;
	setp.eq.s32 	%p81, %r276, 1062207488;
	setp.eq.f32 	%p82, %f22, 0f3F800000;
	add.f64 	%fd115, %fd328, 0d0000000000000000;
	cvt.rn.f32.f64 	%f264, %fd115;
	selp.f32 	%f193, 0f3F800000, %f264, %p82;
	cvt.f64.f32 	%fd116, %f23;
	{
	.reg .b32 %temp; 
	mov.b64 	{%temp, %r18}, %fd116;
	}
	abs.f64 	%fd6, %fd116;
	{ // callseq 1, 0
	.param .b64 param0;
	st.param.f64 	[param0], %fd6;
	.param .b64 retval0;
	call.uni (retval0), 
	__internal_accurate_pow, 
	(
	param0
	);
	ld.param.f64 	%fd117, [retval0];
	} // callseq 1
	setp.lt.s32 	%p83, %r18, 0;
	neg.f64 	%fd119, %fd117;
	selp.f64 	%fd120, %fd119, %fd117, %p81;
	selp.f64 	%fd121, %fd120, %fd117, %p83;
	setp.eq.f32 	%p84, %f23, 0f00000000;
	selp.b32 	%r277, %r18, 0, %p81;
	or.b32  	%r278, %r277, 2146435072;
	selp.b32 	%r279, %r278, %r277, %p71;
	mov.b32 	%r280, 0;
	mov.b64 	%fd122, {%r280, %r279};
	selp.f64 	%fd329, %fd122, %fd121, %p84;
	add.f64 	%fd123, %fd116, 0d4000000000000000;
	{
	.reg .b32 %temp; 
	mov.b64 	{%temp, %r281}, %fd123;
	}
	and.b32  	%r282, %r281, 2146435072;
	setp.ne.s32 	%p85, %r282, 2146435072;
	@%p85 bra 	$L__BB1_98;
	setp.num.f32 	%p86, %f23, %f23;
	@%p86 bra 	$L__BB1_96;
	mov.f64 	%fd125, 0d4000000000000000;
	add.rn.f64 	%fd329, %fd116, %fd125;
	bra.uni 	$L__BB1_98;
$L__BB1_96:
	setp.neu.f64 	%p87, %fd6, 0d7FF0000000000000;
	@%p87 bra 	$L__BB1_98;
	selp.b32 	%r283, 0, 2146435072, %p71;
	or.b32  	%r284, %r283, -2147483648;
	selp.b32 	%r285, %r284, %r283, %p10;
	selp.b32 	%r286, %r285, %r283, %p83;
	mov.b32 	%r287, 0;
	mov.b64 	%fd329, {%r287, %r286};
$L__BB1_98:
	ld.param.f32 	%f295, [_Z15decisionKernel2PfS_S_ffffi_param_3];
	and.b32  	%r288, %r16, 2146435072;
	setp.eq.s32 	%p91, %r288, 1062207488;
	setp.eq.f32 	%p92, %f23, 0f3F800000;
	add.f64 	%fd126, %fd329, 0d0000000000000000;
	selp.f64 	%fd127, 0d3FF0000000000000, %fd126, %p92;
	mul.f32 	%f265, %f1, %f24;
	mul.f32 	%f266, %f295, %f265;
	fma.rn.f32 	%f267, %f295, %f265, %f266;
	cvt.f64.f32 	%fd128, %f267;
	add.f64 	%fd129, %fd127, %fd128;
	cvt.rn.f32.f64 	%f194, %fd129;
	cvt.f64.f32 	%fd130, %f43;
	{
	.reg .b32 %temp; 
	mov.b64 	{%temp, %r19}, %fd130;
	}
	abs.f64 	%fd11, %fd130;
	{ // callseq 2, 0
	.param .b64 param0;
	st.param.f64 	[param0], %fd11;
	.param .b64 retval0;
	call.uni (retval0), 
	__internal_accurate_pow, 
	(
	param0
	);
	ld.param.f64 	%fd131, [retval0];
	} // callseq 2
	setp.lt.s32 	%p93, %r19, 0;
	neg.f64 	%fd133, %fd131;
	selp.f64 	%fd134, %fd133, %fd131, %p91;
	selp.f64 	%fd135, %fd134, %fd131, %p93;
	setp.eq.f32 	%p94, %f43, 0f00000000;
	selp.b32 	%r289, %r19, 0, %p91;
	or.b32  	%r290, %r289, 2146435072;
	selp.b32 	%r291, %r290, %r289, %p71;
	mov.b32 	%r292, 0;
	mov.b64 	%fd136, {%r292, %r291};
	selp.f64 	%fd330, %fd136, %fd135, %p94;
	add.f64 	%fd137, %fd130, 0d4000000000000000;
	{
	.reg .b32 %temp; 
	mov.b64 	{%temp, %r293}, %fd137;
	}
	and.b32  	%r294, %r293, 2146435072;
	setp.ne.s32 	%p95, %r294, 2146435072;
	@%p95 bra 	$L__BB1_103;
	setp.nan.f32 	%p96, %f43, %f43;
	@%p96 bra 	$L__BB1_102;
	setp.neu.f64 	%p97, %fd11, 0d7FF0000000000000;
	@%p97 bra 	$L__BB1_103;
	selp.b32 	%r295, 0, 2146435072, %p71;
	or.b32  	%r296, %r295, -2147483648;
	selp.b32 	%r297, %r296, %r295, %p10;
	selp.b32 	%r298, %r297, %r295, %p93;
	mov.b32 	%r299, 0;
	mov.b64 	%fd330, {%r299, %r298};
	bra.uni 	$L__BB1_103;
$L__BB1_102:
	mov.f64 	%fd139, 0d4000000000000000;
	add.rn.f64 	%fd330, %fd130, %fd139;
$L__BB1_103:
	and.b32  	%r300, %r16, 2146435072;
	setp.eq.s32 	%p101, %r300, 1062207488;
	setp.eq.f32 	%p102, %f43, 0f3F800000;
	selp.f64 	%fd140, 0d3FF0000000000000, %fd330, %p102;
	cvt.f64.f32 	%fd141, %f193;
	add.f64 	%fd142, %fd140, %fd141;
	cvt.rn.f32.f64 	%f195, %fd142;
	cvt.f64.f32 	%fd143, %f44;
	{
	.reg .b32 %temp; 
	mov.b64 	{%temp, %r20}, %fd143;
	}
	abs.f64 	%fd16, %fd143;
	{ // callseq 3, 0
	.param .b64 param0;
	st.param.f64 	[param0], %fd16;
	.param .b64 retval0;
	call.uni (retval0), 
	__internal_accurate_pow, 
	(
	param0
	);
	ld.param.f64 	%fd144, [retval0];
	} // callseq 3
	setp.lt.s32 	%p103, %r20, 0;
	neg.f64 	%fd146, %fd144;
	selp.f64 	%fd147, %fd146, %fd144, %p101;
	selp.f64 	%fd148, %fd147, %fd144, %p103;
	setp.eq.f32 	%p104, %f44, 0f00000000;
	selp.b32 	%r301, %r20, 0, %p101;
	or.b32  	%r302, %r301, 2146435072;
	selp.b32 	%r303, %r302, %r301, %p71;
	mov.b32 	%r304, 0;
	mov.b64 	%fd149, {%r304, %r303};
	selp.f64 	%fd331, %fd149, %fd148, %p104;
	add.f64 	%fd150, %fd143, 0d4000000000000000;
	{
	.reg .b32 %temp; 
	mov.b64 	{%temp, %r305}, %fd150;
	}
	and.b32  	%r306, %r305, 2146435072;
	setp.ne.s32 	%p105, %r306, 2146435072;
	@%p105 bra 	$L__BB1_108;
	setp.nan.f32 	%p106, %f44, %f44;
	@%p106 bra 	$L__BB1_107;
	setp.neu.f64 	%p107, %fd16, 0d7FF0000000000000;
	@%p107 bra 	$L__BB1_108;
	selp.b32 	%r307, 0, 2146435072, %p71;
	or.b32  	%r308, %r307, -2147483648;
	selp.b32 	%r309, %r308, %r307, %p10;
	selp.b32 	%r310, %r309, %r307, %p103;
	mov.b32 	%r311, 0;
	mov.b64 	%fd331, {%r311, %r310};
	bra.uni 	$L__BB1_108;
$L__BB1_107:
	mov.f64 	%fd152, 0d4000000000000000;
	add.rn.f64 	%fd331, %fd143, %fd152;
$L__BB1_108:
	ld.param.f32 	%f296, [_Z15decisionKernel2PfS_S_ffffi_param_3];
	setp.eq.f32 	%p112, %f44, 0f3F800000;
	selp.f64 	%fd153, 0d3FF0000000000000, %fd331, %p112;
	cvt.f64.f32 	%fd154, %f194;
	add.f64 	%fd155, %fd153, %fd154;
	mul.f32 	%f268, %f2, %f45;
	mul.f32 	%f269, %f296, %f268;
	fma.rn.f32 	%f270, %f296, %f268, %f269;
	cvt.f64.f32 	%fd156, %f270;
	add.f64 	%fd157, %fd155, %fd156;
	cvt.rn.f32.f64 	%f196, %fd157;
	cvt.f64.f32 	%fd158, %f64;
	{
	.reg .b32 %temp; 
	mov.b64 	{%temp, %r21}, %fd158;
	}
	abs.f64 	%fd21, %fd158;
	{ // callseq 4, 0
	.param .b64 param0;
	st.param.f64 	[param0], %fd21;
	.param .b64 retval0;
	call.uni (retval0), 
	__internal_accurate_pow, 
	(
	param0
	);
	ld.param.f64 	%fd159, [retval0];
	} // callseq 4
	setp.lt.s32 	%p113, %r21, 0;
	neg.f64 	%fd161, %fd159;
	selp.f64 	%fd162, %fd161, %fd159, %p101;
	selp.f64 	%fd163, %fd162, %fd159, %p113;
	setp.eq.f32 	%p114, %f64, 0f00000000;
	selp.b32 	%r313, %r21, 0, %p101;
	or.b32  	%r314, %r313, 2146435072;
	selp.b32 	%r315, %r314, %r313, %p71;
	mov.b32 	%r316, 0;
	mov.b64 	%fd164, {%r316, %r315};
	selp.f64 	%fd332, %fd164, %fd163, %p114;
	add.f64 	%fd165, %fd158, 0d4000000000000000;
	{
	.reg .b32 %temp; 
	mov.b64 	{%temp, %r317}, %fd165;
	}
	and.b32  	%r318, %r317, 2146435072;
	setp.ne.s32 	%p115, %r318, 2146435072;
	@%p115 bra 	$L__BB1_113;
	setp.nan.f32 	%p116, %f64, %f64;
	@%p116 bra 	$L__BB1_112;
	setp.neu.f64 	%p117, %fd21, 0d7FF0000000000000;
	@%p117 bra 	$L__BB1_113;
	selp.b32 	%r319, 0, 2146435072, %p71;
	or.b32  	%r320, %r319, -2147483648;
	selp.b32 	%r321, %r320, %r319, %p10;
	selp.b32 	%r322, %r321, %r319, %p113;
	mov.b32 	%r323, 0;
	mov.b64 	%fd332, {%r323, %r322};
	bra.uni 	$L__BB1_113;
$L__BB1_112:
	mov.f64 	%fd167, 0d4000000000000000;
	add.rn.f64 	%fd332, %fd158, %fd167;
$L__BB1_113:
	setp.lt.s32 	%p120, %r16, 0;
	selp.b32 	%r22, 0, 2146435072, %p120;
	setp.eq.s32 	%p121, %r300, 1062207488;
	setp.eq.f32 	%p122, %f64, 0f3F800000;
	selp.f64 	%fd168, 0d3FF0000000000000, %fd332, %p122;
	cvt.f64.f32 	%fd169, %f195;
	add.f64 	%fd170, %fd168, %fd169;
	cvt.rn.f32.f64 	%f197, %fd170;
	cvt.f64.f32 	%fd26, %f65;
	{
	.reg .b32 %temp; 
	mov.b64 	{%temp, %r23}, %fd26;
	}
	abs.f64 	%fd27, %fd26;
	{ // callseq 5, 0
	.param .b64 param0;
	st.param.f64 	[param0], %fd27;
	.param .b64 retval0;
	call.uni (retval0), 
	__internal_accurate_pow, 
	(
	param0
	);
	ld.param.f64 	%fd171, [retval0];
	} // callseq 5
	setp.lt.s32 	%p123, %r23, 0;
	neg.f64 	%fd173, %fd171;
	selp.f64 	%fd174, %fd173, %fd171, %p121;
	selp.f64 	%fd175, %fd174, %fd171, %p123;
	setp.eq.f32 	%p124, %f65, 0f00000000;
	selp.b32 	%r325, %r23, 0, %p121;
	or.b32  	%r326, %r325, 2146435072;
	selp.b32 	%r327, %r326, %r325, %p120;
	mov.b32 	%r328, 0;
	mov.b64 	%fd176, {%r328, %r327};
	selp.f64 	%fd333, %fd176, %fd175, %p124;
	add.f64 	%fd177, %fd26, 0d4000000000000000;
	{
	.reg .b32 %temp; 
	mov.b64 	{%temp, %r329}, %fd177;
	}
	and.b32  	%r330, %r329, 2146435072;
	setp.ne.s32 	%p125, %r330, 2146435072;
	@%p125 bra 	$L__BB1_118;
	setp.nan.f32 	%p126, %f65, %f65;
	@%p126 bra 	$L__BB1_117;
	setp.neu.f64 	%p127, %fd27, 0d7FF0000000000000;
	@%p127 bra 	$L__BB1_118;
	or.b32  	%r331, %r22, -2147483648;
	selp.b32 	%r332, %r331, %r22, %p10;
	selp.b32 	%r333, %r332, %r22, %p123;
	mov.b32 	%r334, 0;
	mov.b64 	%fd333, {%r334, %r333};
	bra.uni 	$L__BB1_118;
$L__BB1_117:
	mov.f64 	%fd178, 0d4000000000000000;
	add.rn.f64 	%fd333, %fd26, %fd178;
$L__BB1_118:
	ld.param.f32 	%f297, [_Z15decisionKernel2PfS_S_ffffi_param_3];
	setp.lt.s32 	%p129, %r16, 0;
	setp.eq.s32 	%p130, %r300, 1062207488;
	setp.eq.f32 	%p131, %f65, 0f3F800000;
	selp.f64 	%fd179, 0d3FF0000000000000, %fd333, %p131;
	cvt.f64.f32 	%fd180, %f196;
	add.f64 	%fd181, %fd179, %fd180;
	mul.f32 	%f271, %f3, %f66;
	mul.f32 	%f272, %f297, %f271;
	fma.rn.f32 	%f273, %f297, %f271, %f272;
	cvt.f64.f32 	%fd182, %f273;
	add.f64 	%fd183, %fd181, %fd182;
	cvt.rn.f32.f64 	%f198, %fd183;
	cvt.f64.f32 	%fd32, %f85;
	{
	.reg .b32 %temp; 
	mov.b64 	{%temp, %r25}, %fd32;
	}
	abs.f64 	%fd33, %fd32;
	{ // callseq 6, 0
	.param .b64 param0;
	st.param.f64 	[param0], %fd33;
	.param .b64 retval0;
	call.uni (retval0), 
	__internal_accurate_pow, 
	(
	param0
	);
	ld.param.f64 	%fd184, [retval0];
	} // callseq 6
	setp.lt.s32 	%p132, %r25, 0;
	neg.f64 	%fd186, %fd184;
	selp.f64 	%fd187, %fd186, %fd184, %p130;
	selp.f64 	%fd188, %fd187, %fd184, %p132;
	setp.eq.f32 	%p133, %f85, 0f00000000;
	selp.b32 	%r335, %r25, 0, %p130;
	or.b32  	%r336, %r335, 2146435072;
	selp.b32 	%r337, %r336, %r335, %p129;
	mov.b32 	%r338, 0;
	mov.b64 	%fd189, {%r338, %r337};
	selp.f64 	%fd334, %fd189, %fd188, %p133;
	add.f64 	%fd190, %fd32, 0d4000000000000000;
	{
	.reg .b32 %temp; 
	mov.b64 	{%temp, %r339}, %fd190;
	}
	and.b32  	%r340, %r339, 2146435072;
	setp.ne.s32 	%p134, %r340, 2146435072;
	@%p134 bra 	$L__BB1_123;
	setp.nan.f32 	%p135, %f85, %f85;
	@%p135 bra 	$L__BB1_122;
	setp.neu.f64 	%p136, %fd33, 0d7FF0000000000000;
	@%p136 bra 	$L__BB1_123;
	setp.lt.s32 	%p137, %r25, 0;
	or.b32  	%r341, %r22, -2147483648;
	selp.b32 	%r342, %r341, %r22, %p10;
	selp.b32 	%r343, %r342, %r22, %p137;
	mov.b32 	%r344, 0;
	mov.b64 	%fd334, {%r344, %r343};
	bra.uni 	$L__BB1_123;
$L__BB1_122:
	mov.f64 	%fd191, 0d4000000000000000;
	add.rn.f64 	%fd334, %fd32, %fd191;
$L__BB1_123:
	or.b32  	%r26, %r22, -2147483648;
	setp.lt.s32 	%p138, %r16, 0;
	setp.eq.s32 	%p139, %r300, 1062207488;
	setp.eq.f32 	%p141, %f85, 0f3F800000;
	selp.f64 	%fd192, 0d3FF0000000000000, %fd334, %p141;
	cvt.f64.f32 	%fd193, %f197;
	add.f64 	%fd194, %fd192, %fd193;
	cvt.rn.f32.f64 	%f199, %fd194;
	cvt.f64.f32 	%fd38, %f86;
	{
	.reg .b32 %temp; 
	mov.b64 	{%temp, %r27}, %fd38;
	}
	abs.f64 	%fd39, %fd38;
	{ // callseq 7, 0
	.param .b64 param0;
	st.param.f64 	[param0], %fd39;
	.param .b64 retval0;
	call.uni (retval0), 
	__internal_accurate_pow, 
	(
	param0
	);
	ld.param.f64 	%fd195, [retval0];
	} // callseq 7
	setp.lt.s32 	%p142, %r27, 0;
	neg.f64 	%fd197, %fd195;
	selp.f64 	%fd198, %fd197, %fd195, %p139;
	selp.f64 	%fd199, %fd198, %fd195, %p142;
	setp.eq.f32 	%p143, %f86, 0f00000000;
	selp.b32 	%r345, %r27, 0, %p139;
	or.b32  	%r346, %r345, 2146435072;
	selp.b32 	%r347, %r346, %r345, %p138;
	mov.b32 	%r348, 0;
	mov.b64 	%fd200, {%r348, %r347};
	selp.f64 	%fd335, %fd200, %fd199, %p143;
	add.f64 	%fd201, %fd38, 0d4000000000000000;
	{
	.reg .b32 %temp; 
	mov.b64 	{%temp, %r349}, %fd201;
	}
	and.b32  	%r350, %r349, 2146435072;
	setp.ne.s32 	%p144, %r350, 2146435072;
	@%p144 bra 	$L__BB1_128;
	setp.nan.f32 	%p145, %f86, %f86;
	@%p145 bra 	$L__BB1_127;
	setp.neu.f64 	%p146, %fd39, 0d7FF0000000000000;
	@%p146 bra 	$L__BB1_128;
	setp.lt.s32 	%p147, %r27, 0;
	selp.b32 	%r351, %r26, %r22, %p10;
	selp.b32 	%r352, %r351, %r22, %p147;
	mov.b32 	%r353, 0;
	mov.b64 	%fd335, {%r353, %r352};
	bra.uni 	$L__BB1_128;
$L__BB1_127:
	mov.f64 	%fd202, 0d4000000000000000;
	add.rn.f64 	%fd335, %fd38, %fd202;
$L__BB1_128:
	ld.param.f32 	%f298, [_Z15decisionKernel2PfS_S_ffffi_param_3];
	setp.lt.s32 	%p148, %r16, 0;
	setp.eq.s32 	%p149, %r300, 1062207488;
	setp.eq.f32 	%p151, %f86, 0f3F800000;
	selp.f64 	%fd203, 0d3FF0000000000000, %fd335, %p151;
	cvt.f64.f32 	%fd204, %f198;
	add.f64 	%fd205, %fd203, %fd204;
	mul.f32 	%f274, %f1, %f87;
	mul.f32 	%f275, %f298, %f274;
	fma.rn.f32 	%f276, %f298, %f274, %f275;
	cvt.f64.f32 	%fd206, %f276;
	add.f64 	%fd207, %fd205, %fd206;
	cvt.rn.f32.f64 	%f200, %fd207;
	cvt.f64.f32 	%fd44, %f106;
	{
	.reg .b32 %temp; 
	mov.b64 	{%temp, %r28}, %fd44;
	}
	abs.f64 	%fd45, %fd44;
	{ // callseq 8, 0
	.param .b64 param0;
	st.param.f64 	[param0], %fd45;
	.param .b64 retval0;
	call.uni (retval0), 
	__internal_accurate_pow, 
	(
	param0
	);
	ld.param.f64 	%fd208, [retval0];
	} // callseq 8
	setp.lt.s32 	%p152, %r28, 0;
	neg.f64 	%fd210, %fd208;
	selp.f64 	%fd211, %fd210, %fd208, %p149;
	selp.f64 	%fd212, %fd211, %fd208, %p152;
	setp.eq.f32 	%p153, %f106, 0f00000000;
	selp.b32 	%r354, %r28, 0, %p149;
	or.b32  	%r355, %r354, 2146435072;
	selp.b32 	%r356, %r355, %r354, %p148;
	mov.b32 	%r357, 0;
	mov.b64 	%fd213, {%r357, %r356};
	selp.f64 	%fd336, %fd213, %fd212, %p153;
	add.f64 	%fd214, %fd44, 0d4000000000000000;
	{
	.reg .b32 %temp; 
	mov.b64 	{%temp, %r358}, %fd214;
	}
	and.b32  	%r359, %r358, 2146435072;
	setp.ne.s32 	%p154, %r359, 2146435072;
	@%p154 bra 	$L__BB1_133;
	setp.nan.f32 	%p155, %f106, %f106;
	@%p155 bra 	$L__BB1_132;
	setp.neu.f64 	%p156, %fd45, 0d7FF0000000000000;
	@%p156 bra 	$L__BB1_133;
	setp.lt.s32 	%p157, %r28, 0;
	selp.b32 	%r360, %r26, %r22, %p10;
	selp.b32 	%r361, %r360, %r22, %p157;
	mov.b32 	%r362, 0;
	mov.b64 	%fd336, {%r362, %r361};
	bra.uni 	$L__BB1_133;
$L__BB1_132:
	mov.f64 	%fd215, 0d4000000000000000;
	add.rn.f64 	%fd336, %fd44, %fd215;
$L__BB1_133:
	setp.lt.s32 	%p158, %r16, 0;
	setp.eq.s32 	%p159, %r300, 1062207488;
	setp.eq.f32 	%p161, %f106, 0f3F800000;
	selp.f64 	%fd216, 0d3FF0000000000000, %fd336, %p161;
	cvt.f64.f32 	%fd217, %f199;
	add.f64 	%fd218, %fd216, %fd217;
	cvt.rn.f32.f64 	%f201, %fd218;
	cvt.f64.f32 	%fd50, %f107;
	{
	.reg .b32 %temp; 
	mov.b64 	{%temp, %r29}, %fd50;
	}
	abs.f64 	%fd51, %fd50;
	{ // callseq 9, 0
	.param .b64 param0;
	st.param.f64 	[param0], %fd51;
	.param .b64 retval0;
	call.uni (retval0), 
	__internal_accurate_pow, 
	(
	param0
	);
	ld.param.f64 	%fd219, [retval0];
	} // callseq 9
	setp.lt.s32 	%p162, %r29, 0;
	neg.f64 	%fd221, %fd219;
	selp.f64 	%fd222, %fd221, %fd219, %p159;
	selp.f64 	%fd223, %fd222, %fd219, %p162;
	setp.eq.f32 	%p163, %f107, 0f00000000;
	selp.b32 	%r363, %r29, 0, %p159;
	or.b32  	%r364, %r363, 2146435072;
	selp.b32 	%r365, %r364, %r363, %p158;
	mov.b32 	%r366, 0;
	mov.b64 	%fd224, {%r366, %r365};
	selp.f64 	%fd337, %fd224, %fd223, %p163;
	add.f64 	%fd225, %fd50, 0d4000000000000000;
	{
	.reg .b32 %temp; 
	mov.b64 	{%temp, %r367}, %fd225;
	}
	and.b32  	%r368, %r367, 2146435072;
	setp.ne.s32 	%p164, %r368, 2146435072;
	@%p164 bra 	$L__BB1_138;
	setp.nan.f32 	%p165, %f107, %f107;
	@%p165 bra 	$L__BB1_137;
	setp.neu.f64 	%p166, %fd51, 0d7FF0000000000000;
	@%p166 bra 	$L__BB1_138;
	setp.lt.s32 	%p167, %r29, 0;
	selp.b32 	%r369, %r26, %r22, %p10;
	selp.b32 	%r370, %r369, %r22, %p167;
	mov.b32 	%r371, 0;
	mov.b64 	%fd337, {%r371, %r370};
	bra.uni 	$L__BB1_138;
$L__BB1_137:
	mov.f64 	%fd226, 0d4000000000000000;
	add.rn.f64 	%fd337, %fd50, %fd226;
$L__BB1_138:
	ld.param.f32 	%f299, [_Z15decisionKernel2PfS_S_ffffi_param_3];
	setp.lt.s32 	%p168, %r16, 0;
	setp.eq.s32 	%p169, %r300, 1062207488;
	setp.eq.f32 	%p171, %f107, 0f3F800000;
	selp.f64 	%fd227, 0d3FF0000000000000, %fd337, %p171;
	cvt.f64.f32 	%fd228, %f200;
	add.f64 	%fd229, %fd227, %fd228;
	mul.f32 	%f277, %f2, %f108;
	mul.f32 	%f278, %f299, %f277;
	fma.rn.f32 	%f279, %f299, %f277, %f278;
	cvt.f64.f32 	%fd230, %f279;
	add.f64 	%fd231, %fd229, %fd230;
	cvt.rn.f32.f64 	%f202, %fd231;
	cvt.f64.f32 	%fd56, %f127;
	{
	.reg .b32 %temp; 
	mov.b64 	{%temp, %r30}, %fd56;
	}
	abs.f64 	%fd57, %fd56;
	{ // callseq 10, 0
	.param .b64 param0;
	st.param.f64 	[param0], %fd57;
	.param .b64 retval0;
	call.uni (retval0), 
	__internal_accurate_pow, 
	(
	param0
	);
	ld.param.f64 	%fd232, [retval0];
	} // callseq 10
	setp.lt.s32 	%p172, %r30, 0;
	neg.f64 	%fd234, %fd232;
	selp.f64 	%fd235, %fd234, %fd232, %p169;
	selp.f64 	%fd236, %fd235, %fd232, %p172;
	setp.eq.f32 	%p173, %f127, 0f00000000;
	selp.b32 	%r372, %r30, 0, %p169;
	or.b32  	%r373, %r372, 2146435072;
	selp.b32 	%r374, %r373, %r372, %p168;
	mov.b32 	%r375, 0;
	mov.b64 	%fd237, {%r375, %r374};
	selp.f64 	%fd338, %fd237, %fd236, %p173;
	add.f64 	%fd238, %fd56, 0d4000000000000000;
	{
	.reg .b32 %temp; 
	mov.b64 	{%temp, %r376}, %fd238;
	}
	and.b32  	%r377, %r376, 2146435072;
	setp.ne.s32 	%p174, %r377, 2146435072;
	@%p174 bra 	$L__BB1_143;
	setp.nan.f32 	%p175, %f127, %f127;
	@%p175 bra 	$L__BB1_142;
	setp.neu.f64 	%p176, %fd57, 0d7FF0000000000000;
	@%p176 bra 	$L__BB1_143;
	setp.lt.s32 	%p177, %r30, 0;
	selp.b32 	%r378, %r26, %r22, %p10;
	selp.b32 	%r379, %r378, %r22, %p177;
	mov.b32 	%r380, 0;
	mov.b64 	%fd338, {%r380, %r379};
	bra.uni 	$L__BB1_143;
$L__BB1_142:
	mov.f64 	%fd239, 0d4000000000000000;
	add.rn.f64 	%fd338, %fd56, %fd239;
$L__BB1_143:
	setp.lt.s32 	%p178, %r16, 0;
	setp.eq.s32 	%p179, %r300, 1062207488;
	setp.eq.f32 	%p181, %f127, 0f3F800000;
	selp.f64 	%fd240, 0d3FF0000000000000, %fd338, %p181;
	cvt.f64.f32 	%fd241, %f201;
	add.f64 	%fd242, %fd240, %fd241;
	cvt.rn.f32.f64 	%f203, %fd242;
	cvt.f64.f32 	%fd62, %f128;
	{
	.reg .b32 %temp; 
	mov.b64 	{%temp, %r31}, %fd62;
	}
	abs.f64 	%fd63, %fd62;
	{ // callseq 11, 0
	.param .b64 param0;
	st.param.f64 	[param0], %fd63;
	.param .b64 retval0;
	call.uni (retval0), 
	__internal_accurate_pow, 
	(
	param0
	);
	ld.param.f64 	%fd243, [retval0];
	} // callseq 11
	setp.lt.s32 	%p182, %r31, 0;
	neg.f64 	%fd245, %fd243;
	selp.f64 	%fd246, %fd245, %fd243, %p179;
	selp.f64 	%fd247, %fd246, %fd243, %p182;
	setp.eq.f32 	%p183, %f128, 0f00000000;
	selp.b32 	%r381, %r31, 0, %p179;
	or.b32  	%r382, %r381, 2146435072;
	selp.b32 	%r383, %r382, %r381, %p178;
	mov.b32 	%r384, 0;
	mov.b64 	%fd248, {%r384, %r383};
	selp.f64 	%fd339, %fd248, %fd247, %p183;
	add.f64 	%fd249, %fd62, 0d4000000000000000;
	{
	.reg .b32 %temp; 
	mov.b64 	{%temp, %r385}, %fd249;
	}
	and.b32  	%r386, %r385, 2146435072;
	setp.ne.s32 	%p184, %r386, 2146435072;
	@%p184 bra 	$L__BB1_148;
	setp.nan.f32 	%p185, %f128, %f128;
	@%p185 bra 	$L__BB1_147;
	setp.neu.f64 	%p186, %fd63, 0d7FF0000000000000;
	@%p186 bra 	$L__BB1_148;
	setp.lt.s32 	%p187, %r31, 0;
	selp.b32 	%r387, %r26, %r22, %p10;
	selp.b32 	%r388, %r387, %r22, %p187;
	mov.b32 	%r389, 0;
	mov.b64 	%fd339, {%r389, %r388};
	bra.uni 	$L__BB1_148;
$L__BB1_147:
	mov.f64 	%fd250, 0d4000000000000000;
	add.rn.f64 	%fd339, %fd62, %fd250;
$L__BB1_148:
	ld.param.f32 	%f300, [_Z15decisionKernel2PfS_S_ffffi_param_3];
	setp.lt.s32 	%p188, %r16, 0;
	setp.eq.s32 	%p189, %r300, 1062207488;
	setp.eq.f32 	%p191, %f128, 0f3F800000;
	selp.f64 	%fd251, 0d3FF0000000000000, %fd339, %p191;
	cvt.f64.f32 	%fd252, %f202;
	add.f64 	%fd253, %fd251, %fd252;
	mul.f32 	%f280, %f3, %f129;
	mul.f32 	%f281, %f300, %f280;
	fma.rn.f32 	%f282, %f300, %f280, %f281;
	cvt.f64.f32 	%fd254, %f282;
	add.f64 	%fd255, %fd253, %fd254;
	cvt.rn.f32.f64 	%f204, %fd255;
	cvt.f64.f32 	%fd68, %f148;
	{
	.reg .b32 %temp; 
	mov.b64 	{%temp, %r32}, %fd68;
	}
	abs.f64 	%fd69, %fd68;
	{ // callseq 12, 0
	.param .b64 param0;
	st.param.f64 	[param0], %fd69;
	.param .b64 retval0;
	call.uni (retval0), 
	__internal_accurate_pow, 
	(
	param0
	);
	ld.param.f64 	%fd256, [retval0];
	} // callseq 12
	setp.lt.s32 	%p192, %r32, 0;
	neg.f64 	%fd258, %fd256;
	selp.f64 	%fd259, %fd258, %fd256, %p189;
	selp.f64 	%fd260, %fd259, %fd256, %p192;
	setp.eq.f32 	%p193, %f148, 0f00000000;
	selp.b32 	%r390, %r32, 0, %p189;
	or.b32  	%r391, %r390, 2146435072;
	selp.b32 	%r392, %r391, %r390, %p188;
	mov.b32 	%r393, 0;
	mov.b64 	%fd261, {%r393, %r392};
	selp.f64 	%fd340, %fd261, %fd260, %p193;
	add.f64 	%fd262, %fd68, 0d4000000000000000;
	{
	.reg .b32 %temp; 
	mov.b64 	{%temp, %r394}, %fd262;
	}
	and.b32  	%r395, %r394, 2146435072;
	setp.ne.s32 	%p194, %r395, 2146435072;
	@%p194 bra 	$L__BB1_153;
	setp.nan.f32 	%p195, %f148, %f148;
	@%p195 bra 	$L__BB1_152;
	setp.neu.f64 	%p196, %fd69, 0d7FF0000000000000;
	@%p196 bra 	$L__BB1_153;
	setp.lt.s32 	%p197, %r32, 0;
	selp.b32 	%r396, %r26, %r22, %p10;
	selp.b32 	%r397, %r396, %r22, %p197;
	mov.b32 	%r398, 0;
	mov.b64 	%fd340, {%r398, %r397};
	bra.uni 	$L__BB1_153;
$L__BB1_152:
	mov.f64 	%fd263, 0d4000000000000000;
	add.rn.f64 	%fd340, %fd68, %fd263;
$L__BB1_153:
	setp.lt.s32 	%p198, %r16, 0;
	setp.eq.s32 	%p199, %r300, 1062207488;
	setp.eq.f32 	%p201, %f148, 0f3F800000;
	selp.f64 	%fd264, 0d3FF0000000000000, %fd340, %p201;
	cvt.f64.f32 	%fd265, %f203;
	add.f64 	%fd266, %fd264, %fd265;
	cvt.rn.f32.f64 	%f205, %fd266;
	cvt.f64.f32 	%fd74, %f149;
	{
	.reg .b32 %temp; 
	mov.b64 	{%temp, %r33}, %fd74;
	}
	abs.f64 	%fd75, %fd74;
	{ // callseq 13, 0
	.param .b64 param0;
	st.param.f64 	[param0], %fd75;
	.param .b64 retval0;
	call.uni (retval0), 
	__internal_accurate_pow, 
	(
	param0
	);
	ld.param.f64 	%fd267, [retval0];
	} // callseq 13
	setp.lt.s32 	%p202, %r33, 0;
	neg.f64 	%fd269, %fd267;
	selp.f64 	%fd270, %fd269, %fd267, %p199;
	selp.f64 	%fd271, %fd270, %fd267, %p202;
	setp.eq.f32 	%p203, %f149, 0f00000000;
	selp.b32 	%r399, %r33, 0, %p199;
	or.b32  	%r400, %r399, 2146435072;
	selp.b32 	%r401, %r400, %r399, %p198;
	mov.b32 	%r402, 0;
	mov.b64 	%fd272, {%r402, %r401};
	selp.f64 	%fd341, %fd272, %fd271, %p203;
	add.f64 	%fd273, %fd74, 0d4000000000000000;
	{
	.reg .b32 %temp; 
	mov.b64 	{%temp, %r403}, %fd273;
	}
	and.b32  	%r404, %r403, 2146435072;
	setp.ne.s32 	%p204, %r404, 2146435072;
	@%p204 bra 	$L__BB1_158;
	setp.nan.f32 	%p205, %f149, %f149;
	@%p205 bra 	$L__BB1_157;
	setp.neu.f64 	%p206, %fd75, 0d7FF0000000000000;
	@%p206 bra 	$L__BB1_158;
	setp.lt.s32 	%p207, %r33, 0;
	selp.b32 	%r405, %r26, %r22, %p10;
	selp.b32 	%r406, %r405, %r22, %p207;
	mov.b32 	%r407, 0;
	mov.b64 	%fd341, {%r407, %r406};
	bra.uni 	$L__BB1_158;
$L__BB1_157:
	mov.f64 	%fd274, 0d4000000000000000;
	add.rn.f64 	%fd341, %fd74, %fd274;
$L__BB1_158:
	ld.param.f32 	%f301, [_Z15decisionKernel2PfS_S_ffffi_param_3];
	setp.lt.s32 	%p208, %r16, 0;
	setp.eq.s32 	%p209, %r300, 1062207488;
	setp.eq.f32 	%p211, %f149, 0f3F800000;
	selp.f64 	%fd275, 0d3FF0000000000000, %fd341, %p211;
	cvt.f64.f32 	%fd276, %f204;
	add.f64 	%fd277, %fd275, %fd276;
	mul.f32 	%f283, %f301, %f150;
	fma.rn.f32 	%f284, %f301, %f150, %f283;
	cvt.f64.f32 	%fd278, %f284;
	add.f64 	%fd279, %fd277, %fd278;
	cvt.rn.f32.f64 	%f206, %fd279;
	cvt.f64.f32 	%fd80, %f169;
	{
	.reg .b32 %temp; 
	mov.b64 	{%temp, %r34}, %fd80;
	}
	abs.f64 	%fd81, %fd80;
	{ // callseq 14, 0
	.param .b64 param0;
	st.param.f64 	[param0], %fd81;
	.param .b64 retval0;
	call.uni (retval0), 
	__internal_accurate_pow, 
	(
	param0
	);
	ld.param.f64 	%fd280, [retval0];
	} // callseq 14
	setp.lt.s32 	%p212, %r34, 0;
	neg.f64 	%fd282, %fd280;
	selp.f64 	%fd283, %fd282, %fd280, %p209;
	selp.f64 	%fd284, %fd283, %fd280, %p212;
	setp.eq.f32 	%p213, %f169, 0f00000000;
	selp.b32 	%r408, %r34, 0, %p209;
	or.b32  	%r409, %r408, 2146435072;
	selp.b32 	%r410, %r409, %r408, %p208;
	mov.b32 	%r411, 0;
	mov.b64 	%fd285, {%r411, %r410};
	selp.f64 	%fd342, %fd285, %fd284, %p213;
	add.f64 	%fd286, %fd80, 0d4000000000000000;
	{
	.reg .b32 %temp; 
	mov.b64 	{%temp, %r412}, %fd286;
	}
	and.b32  	%r413, %r412, 2146435072;
	setp.ne.s32 	%p214, %r413, 2146435072;
	@%p214 bra 	$L__BB1_163;
	setp.nan.f32 	%p215, %f169, %f169;
	@%p215 bra 	$L__BB1_162;
	setp.neu.f64 	%p216, %fd81, 0d7FF0000000000000;
	@%p216 bra 	$L__BB1_163;
	setp.lt.s32 	%p217, %r34, 0;
	selp.b32 	%r414, %r26, %r22, %p10;
	selp.b32 	%r415, %r414, %r22, %p217;
	mov.b32 	%r416, 0;
	mov.b64 	%fd342, {%r416, %r415};
	bra.uni 	$L__BB1_163;
$L__BB1_162:
	mov.f64 	%fd287, 0d4000000000000000;
	add.rn.f64 	%fd342, %fd80, %fd287;
$L__BB1_163:
	setp.lt.s32 	%p218, %r16, 0;
	setp.eq.s32 	%p219, %r300, 1062207488;
	setp.eq.f32 	%p221, %f169, 0f3F800000;
	selp.f64 	%fd288, 0d3FF0000000000000, %fd342, %p221;
	cvt.f64.f32 	%fd289, %f205;
	add.f64 	%fd290, %fd288, %fd289;
	cvt.rn.f32.f64 	%f207, %fd290;
	cvt.f64.f32 	%fd86, %f170;
	{
	.reg .b32 %temp; 
	mov.b64 	{%temp, %r35}, %fd86;
	}
	abs.f64 	%fd87, %fd86;
	{ // callseq 15, 0
	.param .b64 param0;
	st.param.f64 	[param0], %fd87;
	.param .b64 retval0;
	call.uni (retval0), 
	__internal_accurate_pow, 
	(
	param0
	);
	ld.param.f64 	%fd291, [retval0];
	} // callseq 15
	setp.lt.s32 	%p222, %r35, 0;
	neg.f64 	%fd293, %fd291;
	selp.f64 	%fd294, %fd293, %fd291, %p219;
	selp.f64 	%fd295, %fd294, %fd291, %p222;
	setp.eq.f32 	%p223, %f170, 0f00000000;
	selp.b32 	%r417, %r35, 0, %p219;
	or.b32  	%r418, %r417, 2146435072;
	selp.b32 	%r419, %r418, %r417, %p218;
	mov.b32 	%r420, 0;
	mov.b64 	%fd296, {%r420, %r419};
	selp.f64 	%fd343, %fd296, %fd295, %p223;
	add.f64 	%fd297, %fd86, 0d4000000000000000;
	{
	.reg .b32 %temp; 
	mov.b64 	{%temp, %r421}, %fd297;
	}
	and.b32  	%r422, %r421, 2146435072;
	setp.ne.s32 	%p224, %r422, 2146435072;
	@%p224 bra 	$L__BB1_168;
	setp.nan.f32 	%p225, %f170, %f170;
	@%p225 bra 	$L__BB1_167;
	setp.neu.f64 	%p226, %fd87, 0d7FF0000000000000;
	@%p226 bra 	$L__BB1_168;
	setp.lt.s32 	%p227, %r35, 0;
	selp.b32 	%r423, %r26, %r22, %p10;
	selp.b32 	%r424, %r423, %r22, %p227;
	mov.b32 	%r425, 0;
	mov.b64 	%fd343, {%r425, %r424};
	bra.uni 	$L__BB1_168;
$L__BB1_167:
	mov.f64 	%fd298, 0d4000000000000000;
	add.rn.f64 	%fd343, %fd86, %fd298;
$L__BB1_168:
	ld.param.f32 	%f302, [_Z15decisionKernel2PfS_S_ffffi_param_3];
	setp.lt.s32 	%p228, %r16, 0;
	setp.eq.s32 	%p229, %r300, 1062207488;
	setp.eq.f32 	%p231, %f170, 0f3F800000;
	selp.f64 	%fd299, 0d3FF0000000000000, %fd343, %p231;
	cvt.f64.f32 	%fd300, %f206;
	add.f64 	%fd301, %fd299, %fd300;
	mul.f32 	%f285, %f302, %f171;
	fma.rn.f32 	%f286, %f302, %f171, %f285;
	cvt.f64.f32 	%fd302, %f286;
	add.f64 	%fd303, %fd301, %fd302;
	cvt.rn.f32.f64 	%f208, %fd303;
	cvt.f64.f32 	%fd92, %f190;
	{
	.reg .b32 %temp; 
	mov.b64 	{%temp, %r36}, %fd92;
	}
	abs.f64 	%fd93, %fd92;
	{ // callseq 16, 0
	.param .b64 param0;
	st.param.f64 	[param0], %fd93;
	.param .b64 retval0;
	call.uni (retval0), 
	__internal_accurate_pow, 
	(
	param0
	);
	ld.param.f64 	%fd304, [retval0];
	} // callseq 16
	setp.lt.s32 	%p232, %r36, 0;
	neg.f64 	%fd306, %fd304;
	selp.f64 	%fd307, %fd306, %fd304, %p229;
	selp.f64 	%fd308, %fd307, %fd304, %p232;
	setp.eq.f32 	%p233, %f190, 0f00000000;
	selp.b32 	%r426, %r36, 0, %p229;
	or.b32  	%r427, %r426, 2146435072;
	selp.b32 	%r428, %r427, %r426, %p228;
	mov.b32 	%r429, 0;
	mov.b64 	%fd309, {%r429, %r428};
	selp.f64 	%fd344, %fd309, %fd308, %p233;
	add.f64 	%fd310, %fd92, 0d4000000000000000;
	{
	.reg .b32 %temp; 
	mov.b64 	{%temp, %r430}, %fd310;
	}
	and.b32  	%r431, %r430, 2146435072;
	setp.ne.s32 	%p234, %r431, 2146435072;
	@%p234 bra 	$L__BB1_173;
	setp.nan.f32 	%p235, %f190, %f190;
	@%p235 bra 	$L__BB1_172;
	setp.neu.f64 	%p236, %fd93, 0d7FF0000000000000;
	@%p236 bra 	$L__BB1_173;
	setp.lt.s32 	%p237, %r36, 0;
	selp.b32 	%r432, %r26, %r22, %p10;
	selp.b32 	%r433, %r432, %r22, %p237;
	mov.b32 	%r434, 0;
	mov.b64 	%fd344, {%r434, %r433};
	bra.uni 	$L__BB1_173;
$L__BB1_172:
	mov.f64 	%fd311, 0d4000000000000000;
	add.rn.f64 	%fd344, %fd92, %fd311;
$L__BB1_173:
	setp.lt.s32 	%p238, %r16, 0;
	setp.eq.s32 	%p239, %r300, 1062207488;
	setp.eq.f32 	%p241, %f190, 0f3F800000;
	selp.f64 	%fd312, 0d3FF0000000000000, %fd344, %p241;
	cvt.f64.f32 	%fd313, %f207;
	add.f64 	%fd314, %fd312, %fd313;
	cvt.rn.f32.f64 	%f209, %fd314;
	cvt.f64.f32 	%fd98, %f191;
	{
	.reg .b32 %temp; 
	mov.b64 	{%temp, %r37}, %fd98;
	}
	abs.f64 	%fd99, %fd98;
	{ // callseq 17, 0
	.param .b64 param0;
	st.param.f64 	[param0], %fd99;
	.param .b64 retval0;
	call.uni (retval0), 
	__internal_accurate_pow, 
	(
	param0
	);
	ld.param.f64 	%fd315, [retval0];
	} // callseq 17
	setp.lt.s32 	%p242, %r37, 0;
	neg.f64 	%fd317, %fd315;
	selp.f64 	%fd318, %fd317, %fd315, %p239;
	selp.f64 	%fd319, %fd318, %fd315, %p242;
	setp.eq.f32 	%p243, %f191, 0f00000000;
	selp.b32 	%r435, %r37, 0, %p239;
	or.b32  	%r436, %r435, 2146435072;
	selp.b32 	%r437, %r436, %r435, %p238;
	mov.b32 	%r438, 0;
	mov.b64 	%fd320, {%r438, %r437};
	selp.f64 	%fd345, %fd320, %fd319, %p243;
	add.f64 	%fd321, %fd98, 0d4000000000000000;
	{
	.reg .b32 %temp; 
	mov.b64 	{%temp, %r439}, %fd321;
	}
	and.b32  	%r440, %r439, 2146435072;
	setp.ne.s32 	%p244, %r440, 2146435072;
	@%p244 bra 	$L__BB1_178;
	setp.nan.f32 	%p245, %f191, %f191;
	@%p245 bra 	$L__BB1_177;
	setp.neu.f64 	%p246, %fd99, 0d7FF0000000000000;
	@%p246 bra 	$L__BB1_178;
	setp.lt.s32 	%p247, %r37, 0;
	selp.b32 	%r441, %r26, %r22, %p10;
	selp.b32 	%r442, %r441, %r22, %p247;
	mov.b32 	%r443, 0;
	mov.b64 	%fd345, {%r443, %r442};
	bra.uni 	$L__BB1_178;
$L__BB1_177:
	mov.f64 	%fd322, 0d4000000000000000;
	add.rn.f64 	%fd345, %fd98, %fd322;
$L__BB1_178:
	ld.param.f32 	%f303, [_Z15decisionKernel2PfS_S_ffffi_param_3];
	setp.eq.f32 	%p248, %f191, 0f3F800000;
	selp.f64 	%fd323, 0d3FF0000000000000, %fd345, %p248;
	cvt.f64.f32 	%fd324, %f208;
	add.f64 	%fd325, %fd323, %fd324;
	mul.f32 	%f288, %f303, %f192;
	fma.rn.f32 	%f289, %f303, %f192, %f288;
	cvt.f64.f32 	%fd326, %f289;
	add.f64 	%fd327, %fd325, %fd326;
	cvt.rn.f32.f64 	%f210, %fd327;
	setp.eq.f32 	%p249, %f210, 0f00000000;
	setp.neu.f32 	%p250, %f209, 0f00000000;
	and.pred  	%p251, %p249, %p250;
	mov.f32 	%f394, 0f7F7FFFFF;
	@%p251 bra 	$L__BB1_180;
	setp.neu.f32 	%p252, %f210, 0f00000000;
	div.rn.f32 	%f290, %f209, %f210;
	selp.f32 	%f394, %f290, 0f00000000, %p252;
$L__BB1_180:
	ld.shared.u32 	%r451, [_ZZ15decisionKernel2PfS_S_ffffiE8maxError];
$L__BB1_181:
	mov.b32 	%f291, %r451;
	max.f32 	%f292, %f394, %f291;
	mov.b32 	%r444, %f292;
	atom.relaxed.shared.cas.b32 	%r40, [_ZZ15decisionKernel2PfS_S_ffffiE8maxError], %r451, %r444;
	setp.ne.s32 	%p253, %r451, %r40;
	mov.u32 	%r451, %r40;
	@%p253 bra 	$L__BB1_181;
$L__BB1_182:
	mov.u32 	%r445, %tid.x;
	mov.u32 	%r446, %tid.y;
	or.b32  	%r447, %r445, %r446;
	mov.u32 	%r448, %tid.z;
	or.b32  	%r449, %r447, %r448;
	setp.ne.s32 	%p254, %r449, 0;
	bar.sync 	0;
	@%p254 bra 	$L__BB1_185;
	ld.param.u64 	%rd136, [_Z15decisionKernel2PfS_S_ffffi_param_2];
	ld.shared.f32 	%f213, [_ZZ15decisionKernel2PfS_S_ffffiE8maxError];
	cvta.to.global.u64 	%rd3, %rd136;
	ld.global.u32 	%r452, [%rd3];
$L__BB1_184:
	mov.b32 	%f293, %r452;
	max.f32 	%f294, %f213, %f293;
	mov.b32 	%r450, %f294;
	atom.relaxed.global.cas.b32 	%r43, [%rd3], %r452, %r450;
	setp.ne.s32 	%p255, %r452, %r43;
	mov.u32 	%r452, %r43;
	@%p255 bra 	$L__BB1_184;
$L__BB1_185:
	ret;

}
	// .globl	_ZN3cub18CUB_300001_SM_10006detail11EmptyKernelIvEEvv
.visible .entry _ZN3cub18CUB_300001_SM_10006detail11EmptyKernelIvEEvv()
{


	ret;

}
.func  (.param .b64 func_retval0) __internal_accurate_pow(
	.param .b64 __internal_accurate_pow_param_0
)
{
	.reg .pred 	%p<8>;
	.reg .b32 	%r<49>;
	.reg .b32 	%f<3>;
	.reg .b64 	%fd<109>;

	ld.param.f64 	%fd10, [__internal_accurate_pow_param_0];
	{
	.reg .b32 %temp; 
	mov.b64 	{%temp, %r46}, %fd10;
	}
	{
	.reg .b32 %temp; 
	mov.b64 	{%r45, %temp}, %fd10;
	}
	shr.u32 	%r47, %r46, 20;
	setp.gt.u32 	%p1, %r46, 1048575;
	@%p1 bra 	$L__BB3_2;
	mul.f64 	%fd11, %fd10, 0d4350000000000000;
	{
	.reg .b32 %temp; 
	mov.b64 	{%temp, %r46}, %fd11;
	}
	{
	.reg .b32 %temp; 
	mov.b64 	{%r45, %temp}, %fd11;
	}
	shr.u32 	%r16, %r46, 20;
	add.s32 	%r47, %r16, -54;
$L__BB3_2:
	add.s32 	%r48, %r47, -1023;
	and.b32  	%r17, %r46, -2146435073;
	or.b32  	%r18, %r17, 1072693248;
	mov.b64 	%fd107, {%r45, %r18};
	setp.lt.u32 	%p2, %r18, 1073127583;
	@%p2 bra 	$L__BB3_4;
	{
	.reg .b32 %temp; 
	mov.b64 	{%r19, %temp}, %fd107;
	}
	{
	.reg .b32 %temp; 
	mov.b64 	{%temp, %r20}, %fd107;
	}
	add.s32 	%r21, %r20, -1048576;
	mov.b64 	%fd107, {%r19, %r21};
	add.s32 	%r48, %r47, -1022;
$L__BB3_4:
	add.f64 	%fd12, %fd107, 0dBFF0000000000000;
	add.f64 	%fd13, %fd107, 0d3FF0000000000000;
	rcp.approx.ftz.f64 	%fd14, %fd13;
	neg.f64 	%fd15, %fd13;
	fma.rn.f64 	%fd16, %fd15, %fd14, 0d3FF0000000000000;
	fma.rn.f64 	%fd17, %fd16, %fd16, %fd16;
	fma.rn.f64 	%fd18, %fd17, %fd14, %fd14;
	mul.f64 	%fd19, %fd12, %fd18;
	fma.rn.f64 	%fd20, %fd12, %fd18, %fd19;
	mul.f64 	%fd21, %fd20, %fd20;
	fma.rn.f64 	%fd22, %fd21, 0d3EB0F5FF7D2CAFE2, 0d3ED0F5D241AD3B5A;
	fma.rn.f64 	%fd23, %fd22, %fd21, 0d3EF3B20A75488A3F;
	fma.rn.f64 	%fd24, %fd23, %fd21, 0d3F1745CDE4FAECD5;
	fma.rn.f64 	%fd25, %fd24, %fd21, 0d3F3C71C7258A578B;
	fma.rn.f64 	%fd26, %fd25, %fd21, 0d3F6249249242B910;
	fma.rn.f64 	%fd27, %fd26, %fd21, 0d3F89999999999DFB;
	sub.f64 	%fd28, %fd12, %fd20;
	add.f64 	%fd29, %fd28, %fd28;
	neg.f64 	%fd30, %fd20;
	fma.rn.f64 	%fd31, %fd30, %fd12, %fd29;
	mul.f64 	%fd32, %fd18, %fd31;
	fma.rn.f64 	%fd33, %fd21, %fd27, 0d3FB5555555555555;
	mov.f64 	%fd34, 0d3FB5555555555555;
	sub.f64 	%fd35, %fd34, %fd33;
	fma.rn.f64 	%fd36, %fd21, %fd27, %fd35;
	add.f64 	%fd37, %fd36, 0dBC46A4CB00B9E7B0;
	add.f64 	%fd38, %fd33, %fd37;
	sub.f64 	%fd39, %fd33, %fd38;
	add.f64 	%fd40, %fd37, %fd39;
	mul.rn.f64 	%fd41, %fd20, %fd20;
	neg.f64 	%fd42, %fd41;
	fma.rn.f64 	%fd43, %fd20, %fd20, %fd42;
	{
	.reg .b32 %temp; 
	mov.b64 	{%r22, %temp}, %fd32;
	}
	{
	.reg .b32 %temp; 
	mov.b64 	{%temp, %r23}, %fd32;
	}
	add.s32 	%r24, %r23, 1048576;
	mov.b64 	%fd44, {%r22, %r24};
	fma.rn.f64 	%fd45, %fd20, %fd44, %fd43;
	mul.rn.f64 	%fd46, %fd41, %fd20;
	neg.f64 	%fd47, %fd46;
	fma.rn.f64 	%fd48, %fd41, %fd20, %fd47;
	fma.rn.f64 	%fd49, %fd41, %fd32, %fd48;
	fma.rn.f64 	%fd50, %fd45, %fd20, %fd49;
	mul.rn.f64 	%fd51, %fd38, %fd46;
	neg.f64 	%fd52, %fd51;
	fma.rn.f64 	%fd53, %fd38, %fd46, %fd52;
	fma.rn.f64 	%fd54, %fd38, %fd50, %fd53;
	fma.rn.f64 	%fd55, %fd40, %fd46, %fd54;
	add.f64 	%fd56, %fd51, %fd55;
	sub.f64 	%fd57, %fd51, %fd56;
	add.f64 	%fd58, %fd55, %fd57;
	add.f64 	%fd59, %fd20, %fd56;
	sub.f64 	%fd60, %fd20, %fd59;
	add.f64 	%fd61, %fd56, %fd60;
	add.f64 	%fd62, %fd58, %fd61;
	add.f64 	%fd63, %fd32, %fd62;
	add.f64 	%fd64, %fd59, %fd63;
	sub.f64 	%fd65, %fd59, %fd64;
	add.f64 	%fd66, %fd63, %fd65;
	xor.b32  	%r25, %r48, -2147483648;
	mov.b32 	%r26, 1127219200;
	mov.b64 	%fd67, {%r25, %r26};
	mov.b32 	%r27, -2147483648;
	mov.b64 	%fd68, {%r27, %r26};
	sub.f64 	%fd69, %fd67, %fd68;
	fma.rn.f64 	%fd70, %fd69, 0d3FE62E42FEFA39EF, %fd64;
	fma.rn.f64 	%fd71, %fd69, 0dBFE62E42FEFA39EF, %fd70;
	sub.f64 	%fd72, %fd71, %fd64;
	sub.f64 	%fd73, %fd66, %fd72;
	fma.rn.f64 	%fd74, %fd69, 0d3C7ABC9E3B39803F, %fd73;
	add.f64 	%fd75, %fd70, %fd74;
	sub.f64 	%fd76, %fd70, %fd75;
	add.f64 	%fd77, %fd74, %fd76;
	mov.f64 	%fd78, 0d4000000000000000;
	{
	.reg .b32 %temp; 
	mov.b64 	{%temp, %r28}, %fd78;
	}
	{
	.reg .b32 %temp; 
	mov.b64 	{%r29, %temp}, %fd78;
	}
	shl.b32 	%r30, %r28, 1;
	setp.gt.u32 	%p3, %r30, -33554433;
	and.b32  	%r31, %r28, -15728641;
	selp.b32 	%r32, %r31, %r28, %p3;
	mov.b64 	%fd79, {%r29, %r32};
	mul.rn.f64 	%fd80, %fd75, %fd79;
	neg.f64 	%fd81, %fd80;
	fma.rn.f64 	%fd82, %fd75, %fd79, %fd81;
	fma.rn.f64 	%fd83, %fd77, %fd79, %fd82;
	add.f64 	%fd4, %fd80, %fd83;
	sub.f64 	%fd84, %fd80, %fd4;
	add.f64 	%fd5, %fd83, %fd84;
	fma.rn.f64 	%fd85, %fd4, 0d3FF71547652B82FE, 0d4338000000000000;
	{
	.reg .b32 %temp; 
	mov.b64 	{%r13, %temp}, %fd85;
	}
	mov.f64 	%fd86, 0dC338000000000000;
	add.rn.f64 	%fd87, %fd85, %fd86;
	fma.rn.f64 	%fd88, %fd87, 0dBFE62E42FEFA39EF, %fd4;
	fma.rn.f64 	%fd89, %fd87, 0dBC7ABC9E3B39803F, %fd88;
	fma.rn.f64 	%fd90, %fd89, 0d3E5ADE1569CE2BDF, 0d3E928AF3FCA213EA;
	fma.rn.f64 	%fd91, %fd90, %fd89, 0d3EC71DEE62401315;
	fma.rn.f64 	%fd92, %fd91, %fd89, 0d3EFA01997C89EB71;
	fma.rn.f64 	%fd93, %fd92, %fd89, 0d3F2A01A014761F65;
	fma.rn.f64 	%fd94, %fd93, %fd89, 0d3F56C16C1852B7AF;
	fma.rn.f64 	%fd95, %fd94, %fd89, 0d3F81111111122322;
	fma.rn.f64 	%fd96, %fd95, %fd89, 0d3FA55555555502A1;
	fma.rn.f64 	%fd97, %fd96, %fd89, 0d3FC5555555555511;
	fma.rn.f64 	%fd98, %fd97, %fd89, 0d3FE000000000000B;
	fma.rn.f64 	%fd99, %fd98, %fd89, 0d3FF0000000000000;
	fma.rn.f64 	%fd100, %fd99, %fd89, 0d3FF0000000000000;
	{
	.reg .b32 %temp; 
	mov.b64 	{%r14, %temp}, %fd100;
	}
	{
	.reg .b32 %temp; 
	mov.b64 	{%temp, %r15}, %fd100;
	}
	shl.b32 	%r33, %r13, 20;
	add.s32 	%r34, %r33, %r15;
	mov.b64 	%fd108, {%r14, %r34};
	{
	.reg .b32 %temp; 
	mov.b64 	{%temp, %r35}, %fd4;
	}
	mov.b32 	%f2, %r35;
	abs.f32 	%f1, %f2;
	setp.lt.f32 	%p4, %f1, 0f4086232B;
	@%p4 bra 	$L__BB3_7;
	setp.lt.f64 	%p5, %fd4, 0d0000000000000000;
	add.f64 	%fd101, %fd4, 0d7FF0000000000000;
	selp.f64 	%fd108, 0d0000000000000000, %fd101, %p5;
	setp.geu.f32 	%p6, %f1, 0f40874800;
	@%p6 bra 	$L__BB3_7;
	shr.u32 	%r36, %r13, 31;
	add.s32 	%r37, %r13, %r36;
	shr.s32 	%r38, %r37, 1;
	shl.b32 	%r39, %r38, 20;
	add.s32 	%r40, %r15, %r39;
	mov.b64 	%fd102, {%r14, %r40};
	sub.s32 	%r41, %r13, %r38;
	shl.b32 	%r42, %r41, 20;
	add.s32 	%r43, %r42, 1072693248;
	mov.b32 	%r44, 0;
	mov.b64 	%fd103, {%r44, %r43};
	mul.f64 	%fd108, %fd103, %fd102;
$L__BB3_7:
	abs.f64 	%fd104, %fd108;
	setp.eq.f64 	%p7, %fd104, 0d7FF0000000000000;
	fma.rn.f64 	%fd105, %fd108, %fd5, %fd108;
	selp.f64 	%fd106, %fd108, %fd105, %p7;
	st.param.f64 	[func_retval0], %fd106;
	ret;

}


// ===== COMPILED SASS (sm_100) =====

	.target	sm_100

	.elftype	@"ET_EXEC"


//--------------------- .note.nv.tkinfo           --------------------------
	.section	.note.nv.tkinfo,"",@"SHT_NOTE"
	.sectionflags	@"SHF_NOTE_NV_TKINFO"
	.tkinfo
        /*0018*/ 	.word	0x00000002
        /*0030*/ 	.string	""
        /*0030*/ 	.string	"ptxas"
        /*0030*/ 	.string	"Cuda compilation tools, release 13.0, V13.0.88"
        /*0030*/ 	.string	"Build cuda_13.0.r13.0/compiler.36424714_0"
        /*0030*/ 	.string	"-arch sm_100 -m 64 "



//--------------------- .note.nv.cuinfo           --------------------------
	.section	.note.nv.cuinfo,"",@"SHT_NOTE"
	.sectionflags	@"SHF_NOTE_NV_CUINFO"
        /*0018*/ 	.short	0x0002
        /*001a*/ 	.short	0x0064
        /*001c*/ 	.short	0x0082
	.zero		2


//--------------------- .nv.info                  --------------------------
	.section	.nv.info,"",@"SHT_CUDA_INFO"
	.align	4


	//----- nvinfo : EIATTR_REGCOUNT
	.align		4
        /*0000*/ 	.byte	0x04, 0x2f
        /*0002*/ 	.short	(.L_41 - .L_40)
	.align		4
.L_40:
        /*0004*/ 	.word	index@(_Z15decisionKernel1PfS_S_fffi)
        /*0008*/ 	.word	0x00000018


	//----- nvinfo : EIATTR_FRAME_SIZE
	.align		4
.L_41:
        /*000c*/ 	.byte	0x04, 0x11
        /*000e*/ 	.short	(.L_43 - .L_42)
	.align		4
.L_42:
        /*0010*/ 	.word	index@($__internal_1_$__cuda_sm3x_div_rn_noftz_f32_slowpath)
        /*0014*/ 	.word	0x00000000


	//----- nvinfo : EIATTR_FRAME_SIZE
	.align		4
.L_43:
        /*0018*/ 	.byte	0x04, 0x11
        /*001a*/ 	.short	(.L_45 - .L_44)
	.align		4
.L_44:
        /*001c*/ 	.word	index@(_Z15decisionKernel1PfS_S_fffi)
        /*0020*/ 	.word	0x00000000


	//----- nvinfo : EIATTR_REGCOUNT
	.align		4
.L_45:
        /*0024*/ 	.byte	0x04, 0x2f
        /*0026*/ 	.short	(.L_47 - .L_46)
	.align		4
.L_46:
        /*0028*/ 	.word	index@(_Z15decisionKernel2PfS_S_ffffi)
        /*002c*/ 	.word	0x00000038


	//----- nvinfo : EIATTR_FRAME_SIZE
	.align		4
.L_47:
        /*0030*/ 	.byte	0x04, 0x11
        /*0032*/ 	.short	(.L_49 - .L_48)
	.align		4
.L_48:
        /*0034*/ 	.word	index@($_Z15decisionKernel2PfS_S_ffffi$__internal_accurate_pow)
        /*0038*/ 	.word	0x00000000


	//----- nvinfo : EIATTR_FRAME_SIZE
	.align		4
.L_49:
        /*003c*/ 	.byte	0x04, 0x11
        /*003e*/ 	.short	(.L_51 - .L_50)
	.align		4
.L_50:
        /*0040*/ 	.word	index@($__internal_0_$__cuda_sm3x_div_rn_noftz_f32_slowpath)
        /*0044*/ 	.word	0x00000000


	//----- nvinfo : EIATTR_FRAME_SIZE
	.align		4
.L_51:
        /*0048*/ 	.byte	0x04, 0x11
        /*004a*/ 	.short	(.L_53 - .L_52)
	.align		4
.L_52:
        /*004c*/ 	.word	index@(_Z15decisionKernel2PfS_S_ffffi)
        /*0050*/ 	.word	0x00000000


	//----- nvinfo : EIATTR_REGCOUNT
	.align		4
.L_53:
        /*0054*/ 	.byte	0x04, 0x2f
        /*0056*/ 	.short	(.L_55 - .L_54)
	.align		4
.L_54:
        /*0058*/ 	.word	index@(_ZN3cub18CUB_300001_SM_10006detail11EmptyKernelIvEEvv)
        /*005c*/ 	.word	0x00000004


	//----- nvinfo : EIATTR_FRAME_SIZE
	.align		4
.L_55:
        /*0060*/ 	.byte	0x04, 0x11
        /*0062*/ 	.short	(.L_57 - .L_56)
	.align		4
.L_56:
        /*0064*/ 	.word	index@(_ZN3cub18CUB_300001_SM_10006detail11EmptyKernelIvEEvv)
        /*0068*/ 	.word	0x00000000


	//----- nvinfo : EIATTR_MIN_STACK_SIZE
	.align		4
.L_57:
        /*006c*/ 	.byte	0x04, 0x12
        /*006e*/ 	.short	(.L_59 - .L_58)
	.align		4
.L_58:
        /*0070*/ 	.word	index@(_ZN3cub18CUB_300001_SM_10006detail11EmptyKernelIvEEvv)
        /*0074*/ 	.word	0x00000000


	//----- nvinfo : EIATTR_MIN_STACK_SIZE
	.align		4
.L_59:
        /*0078*/ 	.byte	0x04, 0x12
        /*007a*/ 	.short	(.L_61 - .L_60)
	.align		4
.L_60:
        /*007c*/ 	.word	index@(_Z15decisionKernel2PfS_S_ffffi)
        /*0080*/ 	.word	0x00000000


	//----- nvinfo : EIATTR_MIN_STACK_SIZE
	.align		4
.L_61:
        /*0084*/ 	.byte	0x04, 0x12
        /*0086*/ 	.short	(.L_63 - .L_62)
	.align		4
.L_62:
        /*0088*/ 	.word	index@(_Z15decisionKernel1PfS_S_fffi)
        /*008c*/ 	.word	0x00000000
.L_63:


//--------------------- .nv.compat                --------------------------
	.section	.nv.compat,"",@"SHT_CUDA_COMPAT_INFO"
	.align	4
        /*0000*/ 	.byte	0x02, 0x09, 0x00, 0x00, 0x02, 0x02, 0x01, 0x00, 0x02, 0x05, 0x05, 0x00, 0x03, 0x07, 0x01, 0x01
        /*0010*/ 	.byte	0x02, 0x03, 0x00, 0x00, 0x02, 0x06, 0x01, 0x00, 0x04, 0x0b, 0x08, 0x00, 0x01, 0x00, 0x00, 0x00
        /*0020*/ 	.byte	0x00, 0x00, 0x00, 0x00


//--------------------- .nv.info._ZN3cub18CUB_300001_SM_10006detail11EmptyKernelIvEEvv --------------------------
	.section	.nv.info._ZN3cub18CUB_300001_SM_10006detail11EmptyKernelIvEEvv,"",@"SHT_CUDA_INFO"
	.sectionflags	@""
	.align	4


	//----- nvinfo : EIATTR_CUDA_API_VERSION
	.align		4
        /*0000*/ 	.byte	0x04, 0x37
        /*0002*/ 	.short	(.L_65 - .L_64)
.L_64:
        /*0004*/ 	.word	0x00000082


	//----- nvinfo : EIATTR_SPARSE_MMA_MASK
	.align		4
.L_65:
        /*0008*/ 	.byte	0x03, 0x50
        /*000a*/ 	.short	0x0000


	//----- nvinfo : EIATTR_MAXREG_COUNT
	.align		4
        /*000c*/ 	.byte	0x03, 0x1b
        /*000e*/ 	.short	0x00ff


	//----- nvinfo : EIATTR_MERCURY_ISA_VERSION
	.align		4
        /*0010*/ 	.byte	0x03, 0x5f
        /*0012*/ 	.short	0x0101


	//----- nvinfo : EIATTR_VRC_CTA_INIT_COUNT
	.align		4
        /*0014*/ 	.byte	0x02, 0x4a
	.zero		1
	.zero		1


	//----- nvinfo : EIATTR_EXIT_INSTR_OFFSETS
	.align		4
        /*0018*/ 	.byte	0x04, 0x1c
        /*001a*/ 	.short	(.L_67 - .L_66)


	//   ....[0]....
.L_66:
        /*001c*/ 	.word	0x00000010


	//----- nvinfo : EIATTR_SW_WAR
	.align		4
.L_67:
        /*0020*/ 	.byte	0x04, 0x36
        /*0022*/ 	.short	(.L_69 - .L_68)
.L_68:
        /*0024*/ 	.word	0x00000008
.L_69:


//--------------------- .nv.info._Z15decisionKernel2PfS_S_ffffi --------------------------
	.section	.nv.info._Z15decisionKernel2PfS_S_ffffi,"",@"SHT_CUDA_INFO"
	.sectionflags	@""
	.align	4


	//----- nvinfo : EIATTR_CUDA_API_VERSION
	.align		4
        /*0000*/ 	.byte	0x04, 0x37
        /*0002*/ 	.short	(.L_71 - .L_70)
.L_70:
        /*0004*/ 	.word	0x00000082


	//----- nvinfo : EIATTR_KPARAM_INFO
	.align		4
.L_71:
        /*0008*/ 	.byte	0x04, 0x17
        /*000a*/ 	.short	(.L_73 - .L_72)
.L_72:
        /*000c*/ 	.word	0x00000000
        /*0010*/ 	.short	0x0007
        /*0012*/ 	.short	0x0028
        /*0014*/ 	.byte	0x00, 0xf0, 0x11, 0x00


	//----- nvinfo : EIATTR_KPARAM_INFO
	.align		4
.L_73:
        /*0018*/ 	.byte	0x04, 0x17
        /*001a*/ 	.short	(.L_75 - .L_74)
.L_74:
        /*001c*/ 	.word	0x00000000
        /*0020*/ 	.short	0x0006
        /*0022*/ 	.short	0x0024
        /*0024*/ 	.byte	0x00, 0xf0, 0x11, 0x00


	//----- nvinfo : EIATTR_KPARAM_INFO
	.align		4
.L_75:
        /*0028*/ 	.byte	0x04, 0x17
        /*002a*/ 	.short	(.L_77 - .L_76)
.L_76:
        /*002c*/ 	.word	0x00000000
        /*0030*/ 	.short	0x0005
        /*0032*/ 	.short	0x0020
        /*0034*/ 	.byte	0x00, 0xf0, 0x11, 0x00


	//----- nvinfo : EIATTR_KPARAM_INFO
	.align		4
.L_77:
        /*0038*/ 	.byte	0x04, 0x17
        /*003a*/ 	.short	(.L_79 - .L_78)
.L_78:
        /*003c*/ 	.word	0x00000000
        /*0040*/ 	.short	0x0004
        /*0042*/ 	.short	0x001c
        /*0044*/ 	.byte	0x00, 0xf0, 0x11, 0x00


	//----- nvinfo : EIATTR_KPARAM_INFO
	.align		4
.L_79:
        /*0048*/ 	.byte	0x04, 0x17
        /*004a*/ 	.short	(.L_81 - .L_80)
.L_80:
        /*004c*/ 	.word	0x00000000
        /*0050*/ 	.short	0x0003
        /*0052*/ 	.short	0x0018
        /*0054*/ 	.byte	0x00, 0xf0, 0x11, 0x00


	//----- nvinfo : EIATTR_KPARAM_INFO
	.align		4
.L_81:
        /*0058*/ 	.byte	0x04, 0x17
        /*005a*/ 	.short	(.L_83 - .L_82)
.L_82:
        /*005c*/ 	.word	0x00000000
        /*0060*/ 	.short	0x0002
        /*0062*/ 	.short	0x0010
        /*0064*/ 	.byte	0x00, 0xf5, 0x21, 0x00


	//----- nvinfo : EIATTR_KPARAM_INFO
	.align		4
.L_83:
        /*0068*/ 	.byte	0x04, 0x17
        /*006a*/ 	.short	(.L_85 - .L_84)
.L_84:
        /*006c*/ 	.word	0x00000000
        /*0070*/ 	.short	0x0001
        /*0072*/ 	.short	0x0008
        /*0074*/ 	.byte	0x00, 0xf5, 0x21, 0x00


	//----- nvinfo : EIATTR_KPARAM_INFO
	.align		4
.L_85:
        /*0078*/ 	.byte	0x04, 0x17
        /*007a*/ 	.short	(.L_87 - .L_86)
.L_86:
        /*007c*/ 	.word	0x00000000
        /*0080*/ 	.short	0x0000
        /*0082*/ 	.short	0x0000
        /*0084*/ 	.byte	0x00, 0xf5, 0x21, 0x00


	//----- nvinfo : EIATTR_SPARSE_MMA_MASK
	.align		4
.L_87:
        /*0088*/ 	.byte	0x03, 0x50
        /*008a*/ 	.short	0x0000


	//----- nvinfo : EIATTR_MAXREG_COUNT
	.align		4
        /*008c*/ 	.byte	0x03, 0x1b
        /*008e*/ 	.short	0x00ff


	//----- nvinfo : EIATTR_NUM_BARRIERS
	.align		4
        /*0090*/ 	.byte	0x02, 0x4c
        /*0092*/ 	.byte	0x01
	.zero		1


	//----- nvinfo : EIATTR_MERCURY_ISA_VERSION
	.align		4
        /*0094*/ 	.byte	0x03, 0x5f
        /*0096*/ 	.short	0x0101


	//----- nvinfo : EIATTR_VRC_CTA_INIT_COUNT
	.align		4
        /*0098*/ 	.byte	0x02, 0x4a
	.zero		1
	.zero		1


	//----- nvinfo : EIATTR_EXIT_INSTR_OFFSETS
	.align		4
        /*009c*/ 	.byte	0x04, 0x1c
        /*009e*/ 	.short	(.L_89 - .L_88)


	//   ....[0]....
.L_88:
        /*00a0*/ 	.word	0x00004b30


	//   ....[1]....
        /*00a4*/ 	.word	0x00004bd0


	//----- nvinfo : EIATTR_CRS_STACK_SIZE
	.align		4
.L_89:
        /*00a8*/ 	.byte	0x04, 0x1e
        /*00aa*/ 	.short	(.L_91 - .L_90)
.L_90:
        /*00ac*/ 	.word	0x00000000


	//----- nvinfo : EIATTR_CBANK_PARAM_SIZE
	.align		4
.L_91:
        /*00b0*/ 	.byte	0x03, 0x19
        /*00b2*/ 	.short	0x002c


	//----- nvinfo : EIATTR_PARAM_CBANK
	.align		4
        /*00b4*/ 	.byte	0x04, 0x0a
        /*00b6*/ 	.short	(.L_93 - .L_92)
	.align		4
.L_92:
        /*00b8*/ 	.word	index@(.nv.constant0._Z15decisionKernel2PfS_S_ffffi)
        /*00bc*/ 	.short	0x0380
        /*00be*/ 	.short	0x002c


	//----- nvinfo : EIATTR_SW_WAR
	.align		4
.L_93:
        /*00c0*/ 	.byte	0x04, 0x36
        /*00c2*/ 	.short	(.L_95 - .L_94)
.L_94:
        /*00c4*/ 	.word	0x00000008
.L_95:


//--------------------- .nv.info._Z15decisionKernel1PfS_S_fffi --------------------------
	.section	.nv.info._Z15decisionKernel1PfS_S_fffi,"",@"SHT_CUDA_INFO"
	.sectionflags	@""
	.align	4


	//----- nvinfo : EIATTR_CUDA_API_VERSION
	.align		4
        /*0000*/ 	.byte	0x04, 0x37
        /*0002*/ 	.short	(.L_97 - .L_96)
.L_96:
        /*0004*/ 	.word	0x00000082


	//----- nvinfo : EIATTR_KPARAM_INFO
	.align		4
.L_97:
        /*0008*/ 	.byte	0x04, 0x17
        /*000a*/ 	.short	(.L_99 - .L_98)
.L_98:
        /*000c*/ 	.word	0x00000000
        /*0010*/ 	.short	0x0006
        /*0012*/ 	.short	0x0024
        /*0014*/ 	.byte	0x00, 0xf0, 0x11, 0x00


	//----- nvinfo : EIATTR_KPARAM_INFO
	.align		4
.L_99:
        /*0018*/ 	.byte	0x04, 0x17
        /*001a*/ 	.short	(.L_101 - .L_100)
.L_100:
        /*001c*/ 	.word	0x00000000
        /*0020*/ 	.short	0x0005
        /*0022*/ 	.short	0x0020
        /*0024*/ 	.byte	0x00, 0xf0, 0x11, 0x00


	//----- nvinfo : EIATTR_KPARAM_INFO
	.align		4
.L_101:
        /*0028*/ 	.byte	0x04, 0x17
        /*002a*/ 	.short	(.L_103 - .L_102)
.L_102:
        /*002c*/ 	.word	0x00000000
        /*0030*/ 	.short	0x0004
        /*0032*/ 	.short	0x001c
        /*0034*/ 	.byte	0x00, 0xf0, 0x11, 0x00


	//----- nvinfo : EIATTR_KPARAM_INFO
	.align		4
.L_103:
        /*0038*/ 	.byte	0x04, 0x17
        /*003a*/ 	.short	(.L_105 - .L_104)
.L_104:
        /*003c*/ 	.word	0x00000000
        /*0040*/ 	.short	0x0003
        /*0042*/ 	.short	0x0018
        /*0044*/ 	.byte	0x00, 0xf0, 0x11, 0x00


	//----- nvinfo : EIATTR_KPARAM_INFO
	.align		4
.L_105:
        /*0048*/ 	.byte	0x04, 0x17
        /*004a*/ 	.short	(.L_107 - .L_106)
.L_106:
        /*004c*/ 	.word	0x00000000
        /*0050*/ 	.short	0x0002
        /*0052*/ 	.short	0x0010
        /*0054*/ 	.byte	0x00, 0xf5, 0x21, 0x00


	//----- nvinfo : EIATTR_KPARAM_INFO
	.align		4
.L_107:
        /*0058*/ 	.byte	0x04, 0x17
        /*005a*/ 	.short	(.L_109 - .L_108)
.L_108:
        /*005c*/ 	.word	0x00000000
        /*0060*/ 	.short	0x0001
        /*0062*/ 	.short	0x0008
        /*0064*/ 	.byte	0x00, 0xf5, 0x21, 0x00


	//----- nvinfo : EIATTR_KPARAM_INFO
	.align		4
.L_109:
        /*0068*/ 	.byte	0x04, 0x17
        /*006a*/ 	.short	(.L_111 - .L_110)
.L_110:
        /*006c*/ 	.word	0x00000000
        /*0070*/ 	.short	0x0000
        /*0072*/ 	.short	0x0000
        /*0074*/ 	.byte	0x00, 0xf5, 0x21, 0x00


	//----- nvinfo : EIATTR_SPARSE_MMA_MASK
	.align		4
.L_111:
        /*0078*/ 	.byte	0x03, 0x50
        /*007a*/ 	.short	0x0000


	//----- nvinfo : EIATTR_MAXREG_COUNT
	.align		4
        /*007c*/ 	.byte	0x03, 0x1b
        /*007e*/ 	.short	0x00ff


	//----- nvinfo : EIATTR_NUM_BARRIERS
	.align		4
        /*0080*/ 	.byte	0x02, 0x4c
        /*0082*/ 	.byte	0x01
	.zero		1


	//----- nvinfo : EIATTR_MERCURY_ISA_VERSION
	.align		4
        /*0084*/ 	.byte	0x03, 0x5f
        /*0086*/ 	.short	0x0101


	//----- nvinfo : EIATTR_VRC_CTA_INIT_COUNT
	.align		4
        /*0088*/ 	.byte	0x02, 0x4a
	.zero		1
	.zero		1


	//----- nvinfo : EIATTR_EXIT_INSTR_OFFSETS
	.align		4
        /*008c*/ 	.byte	0x04, 0x1c
        /*008e*/ 	.short	(.L_113 - .L_112)


	//   ....[0]....
.L_112:
        /*0090*/ 	.word	0x00000210


	//   ....[1]....
        /*0094*/ 	.word	0x00000260


	//   ....[2]....
        /*0098*/ 	.word	0x00000be0


	//----- nvinfo : EIATTR_CRS_STACK_SIZE
	.align		4
.L_113:
        /*009c*/ 	.byte	0x04, 0x1e
        /*009e*/ 	.short	(.L_115 - .L_114)
.L_114:
        /*00a0*/ 	.word	0x00000000


	//----- nvinfo : EIATTR_CBANK_PARAM_SIZE
	.align		4
.L_115:
        /*00a4*/ 	.byte	0x03, 0x19
        /*00a6*/ 	.short	0x0028


	//----- nvinfo : EIATTR_PARAM_CBANK
	.align		4
        /*00a8*/ 	.byte	0x04, 0x0a
        /*00aa*/ 	.short	(.L_117 - .L_116)
	.align		4
.L_116:
        /*00ac*/ 	.word	index@(.nv.constant0._Z15decisionKernel1PfS_S_fffi)
        /*00b0*/ 	.short	0x0380
        /*00b2*/ 	.short	0x0028


	//----- nvinfo : EIATTR_SW_WAR
	.align		4
.L_117:
        /*00b4*/ 	.byte	0x04, 0x36
        /*00b6*/ 	.short	(.L_119 - .L_118)
.L_118:
        /*00b8*/ 	.word	0x00000008
.L_119:


//--------------------- .nv.callgraph             --------------------------
	.section	.nv.callgraph,"",@"SHT_CUDA_CALLGRAPH"
	.align	4
	.sectionentsize	8
	.align		4
        /*0000*/ 	.word	0x00000000
	.align		4
        /*0004*/ 	.word	0xffffffff
	.align		4
        /*0008*/ 	.word	0x00000000
	.align		4
        /*000c*/ 	.word	0xfffffffe
	.align		4
        /*0010*/ 	.word	0x00000000
	.align		4
        /*0014*/ 	.word	0xfffffffd
	.align		4
        /*0018*/ 	.word	0x00000000
	.align		4
        /*001c*/ 	.word	0xfffffffc


//--------------------- .nv.constant4             --------------------------
	.section	.nv.constant4,"a",@progbits
	.align	8
	.align		8
.nv.constant4:
        /*0000*/ 	.dword	_ZN34_INTERNAL_977389f8_4_k_cu_e68bd5bd4cuda3std3__45__cpo5beginE
	.align		8
        /*0008*/ 	.dword	_ZN34_INTERNAL_977389f8_4_k_cu_e68bd5bd4cuda3std3__45__cpo3endE
	.align		8
        /*0010*/ 	.dword	_ZN34_INTERNAL_977389f8_4_k_cu_e68bd5bd4cuda3std3__45__cpo6cbeginE
	.align		8
        /*0018*/ 	.dword	_ZN34_INTERNAL_977389f8_4_k_cu_e68bd5bd4cuda3std3__45__cpo4cendE
	.align		8
        /*0020*/ 	.dword	_ZN34_INTERNAL_977389f8_4_k_cu_e68bd5bd4cuda3std3__45__cpo6rbeginE
	.align		8
        /*0028*/ 	.dword	_ZN34_INTERNAL_977389f8_4_k_cu_e68bd5bd4cuda3std3__45__cpo4rendE
	.align		8
        /*0030*/ 	.dword	_ZN34_INTERNAL_977389f8_4_k_cu_e68bd5bd4cuda3std3__45__cpo7crbeginE
	.align		8
        /*0038*/ 	.dword	_ZN34_INTERNAL_977389f8_4_k_cu_e68bd5bd4cuda3std3__45__cpo5crendE
	.align		8
        /*0040*/ 	.dword	_ZN34_INTERNAL_977389f8_4_k_cu_e68bd5bd4cuda3std3__436_GLOBAL__N__977389f8_4_k_cu_e68bd5bd6ignoreE
	.align		8
        /*0048*/ 	.dword	_ZN34_INTERNAL_977389f8_4_k_cu_e68bd5bd4cuda3std3__419piecewise_constructE
	.align		8
        /*0050*/ 	.dword	_ZN34_INTERNAL_977389f8_4_k_cu_e68bd5bd4cuda3std3__48in_placeE
	.align		8
        /*0058*/ 	.dword	_ZN34_INTERNAL_977389f8_4_k_cu_e68bd5bd4cuda3std3__420unreachable_sentinelE
	.align		8
        /*0060*/ 	.dword	_ZN34_INTERNAL_977389f8_4_k_cu_e68bd5bd4cuda3std3__47nulloptE
	.align		8
        /*0068*/ 	.dword	_ZN34_INTERNAL_977389f8_4_k_cu_e68bd5bd4cuda3std3__48unexpectE
	.align		8
        /*0070*/ 	.dword	_ZN34_INTERNAL_977389f8_4_k_cu_e68bd5bd4cuda3std6ranges3__45__cpo4swapE
	.align		8
        /*0078*/ 	.dword	_ZN34_INTERNAL_977389f8_4_k_cu_e68bd5bd4cuda3std6ranges3__45__cpo9iter_moveE
	.align		8
        /*0080*/ 	.dword	_ZN34_INTERNAL_977389f8_4_k_cu_e68bd5bd4cuda3std6ranges3__45__cpo5beginE
	.align		8
        /*0088*/ 	.dword	_ZN34_INTERNAL_977389f8_4_k_cu_e68bd5bd4cuda3std6ranges3__45__cpo3endE
	.align		8
        /*0090*/ 	.dword	_ZN34_INTERNAL_977389f8_4_k_cu_e68bd5bd4cuda3std6ranges3__45__cpo6cbeginE
	.align		8
        /*0098*/ 	.dword	_ZN34_INTERNAL_977389f8_4_k_cu_e68bd5bd4cuda3std6ranges3__45__cpo4cendE
	.align		8
        /*00a0*/ 	.dword	_ZN34_INTERNAL_977389f8_4_k_cu_e68bd5bd4cuda3std6ranges3__45__cpo7advanceE
	.align		8
        /*00a8*/ 	.dword	_ZN34_INTERNAL_977389f8_4_k_cu_e68bd5bd4cuda3std6ranges3__45__cpo9iter_swapE
	.align		8
        /*00b0*/ 	.dword	_ZN34_INTERNAL_977389f8_4_k_cu_e68bd5bd4cuda3std6ranges3__45__cpo4nextE
	.align		8
        /*00b8*/ 	.dword	_ZN34_INTERNAL_977389f8_4_k_cu_e68bd5bd4cuda3std6ranges3__45__cpo4prevE
	.align		8
        /*00c0*/ 	.dword	_ZN34_INTERNAL_977389f8_4_k_cu_e68bd5bd4cuda3std6ranges3__45__cpo4dataE
	.align		8
        /*00c8*/ 	.dword	_ZN34_INTERNAL_977389f8_4_k_cu_e68bd5bd4cuda3std6ranges3__45__cpo5cdataE
	.align		8
        /*00d0*/ 	.dword	_ZN34_INTERNAL_977389f8_4_k_cu_e68bd5bd4cuda3std6ranges3__45__cpo4sizeE
	.align		8
        /*00d8*/ 	.dword	_ZN34_INTERNAL_977389f8_4_k_cu_e68bd5bd4cuda3std6ranges3__45__cpo5ssizeE
	.align		8
        /*00e0*/ 	.dword	_ZN34_INTERNAL_977389f8_4_k_cu_e68bd5bd4cuda3std6ranges3__45__cpo8distanceE
	.align		8
        /*00e8*/ 	.dword	_ZN34_INTERNAL_977389f8_4_k_cu_e68bd5bd6thrust24THRUST_300001_SM_1000_NS6system6detail10sequential3seqE
	.align		8
        /*00f0*/ 	.dword	_ZN34_INTERNAL_977389f8_4_k_cu_e68bd5bd6thrust24THRUST_300001_SM_1000_NS12placeholders2_1E
	.align		8
        /*00f8*/ 	.dword	_ZN34_INTERNAL_977389f8_4_k_cu_e68bd5bd6thrust24THRUST_300001_SM_1000_NS12placeholders2_2E
	.align		8
        /*0100*/ 	.dword	_ZN34_INTERNAL_977389f8_4_k_cu_e68bd5bd6thrust24THRUST_300001_SM_1000_NS12placeholders2_3E
	.align		8
        /*0108*/ 	.dword	_ZN34_INTERNAL_977389f8_4_k_cu_e68bd5bd6thrust24THRUST_300001_SM_1000_NS12placeholders2_4E
	.align		8
        /*0110*/ 	.dword	_ZN34_INTERNAL_977389f8_4_k_cu_e68bd5bd6thrust24THRUST_300001_SM_1000_NS12placeholders2_5E
	.align		8
        /*0118*/ 	.dword	_ZN34_INTERNAL_977389f8_4_k_cu_e68bd5bd6thrust24THRUST_300001_SM_1000_NS12placeholders2_6E
	.align		8
        /*0120*/ 	.dword	_ZN34_INTERNAL_977389f8_4_k_cu_e68bd5bd6thrust24THRUST_300001_SM_1000_NS12placeholders2_7E
	.align		8
        /*0128*/ 	.dword	_ZN34_INTERNAL_977389f8_4_k_cu_e68bd5bd6thrust24THRUST_300001_SM_1000_NS12placeholders2_8E
	.align		8
        /*0130*/ 	.dword	_ZN34_INTERNAL_977389f8_4_k_cu_e68bd5bd6thrust24THRUST_300001_SM_1000_NS12placeholders2_9E
	.align		8
        /*0138*/ 	.dword	_ZN34_INTERNAL_977389f8_4_k_cu_e68bd5bd6thrust24THRUST_300001_SM_1000_NS12placeholders3_10E


//--------------------- .text._ZN3cub18CUB_300001_SM_10006detail11EmptyKernelIvEEvv --------------------------
	.section	.text._ZN3cub18CUB_300001_SM_10006detail11EmptyKernelIvEEvv,"ax",@progbits
	.align	128
        .global         _ZN3cub18CUB_300001_SM_10006detail11EmptyKernelIvEEvv
        .type           _ZN3cub18CUB_300001_SM_10006detail11EmptyKernelIvEEvv,@function
        .size           _ZN3cub18CUB_300001_SM_10006detail11EmptyKernelIvEEvv,(.L_x_199 - _ZN3cub18CUB_300001_SM_10006detail11EmptyKernelIvEEvv)
        .other          _ZN3cub18CUB_300001_SM_10006detail11EmptyKernelIvEEvv,@"STO_CUDA_ENTRY STV_DEFAULT"
_ZN3cub18CUB_300001_SM_10006detail11EmptyKernelIvEEvv:
.text._ZN3cub18CUB_300001_SM_10006detail11EmptyKernelIvEEvv:
[----:B------:R-:W-:Y:S01]  /*0000*/  LDC R1, c[0x0][0x37c] ;  /* 0x0000df00ff017b82 */ /* 0x000fe20000000800 */
[----:B------:R-:W-:Y:S05]  /*0010*/  EXIT ;  /* 0x000000000000794d */ /* 0x000fea0003800000 */
.L_x_0:
[----:B------:R-:W-:-:S00]  /*0020*/  BRA `(.L_x_0) ;  /* 0xfffffffc00fc7947 */ /* 0x000fc0000383ffff */
[----:B------:R-:W-:-:S00]  /*0030*/  NOP ;  /* 0x0000000000007918 */ /* 0x000fc00000000000 */
        /* <DEDUP_REMOVED lines=12> */
.L_x_199:


//--------------------- .text._Z15decisionKernel2PfS_S_ffffi --------------------------
	.section	.text._Z15decisionKernel2PfS_S_ffffi,"ax",@progbits
	.align	128
        .global         _Z15decisionKernel2PfS_S_ffffi
        .type           _Z15decisionKernel2PfS_S_ffffi,@function
        .size           _Z15decisionKernel2PfS_S_ffffi,(.L_x_197 - _Z15decisionKernel2PfS_S_ffffi)
        .other          _Z15decisionKernel2PfS_S_ffffi,@"STO_CUDA_ENTRY STV_DEFAULT"
_Z15decisionKernel2PfS_S_ffffi:
.text._Z15decisionKernel2PfS_S_ffffi:
[----:B------:R-:W-:Y:S08]  /*0000*/  LDC R1, c[0x0][0x37c] ;  /* 0x0000df00ff017b82 */ /* 0x000ff00000000800 */
[----:B------:R-:W0:Y:S01]  /*0010*/  LDC R4, c[0x0][0x39c] ;  /* 0x0000e700ff047b82 */ /* 0x000e220000000800 */
[----:B------:R-:W-:Y:S02]  /*0020*/  UMOV UR4, 0x3f000000 ;  /* 0x3f00000000047882 */ /* 0x000fe40000000000 */
[----:B------:R-:W-:Y:S01]  /*0030*/  IMAD.U32 R5, RZ, RZ, UR4 ;  /* 0x00000004ff057e24 */ /* 0x000fe2000f8e00ff */
[----:B0-----:R-:W0:Y:S08]  /*0040*/  MUFU.RCP R2, R4 ;  /* 0x0000000400027308 */ /* 0x001e300000001000 */
[----:B------:R-:W1:Y:S01]  /*0050*/  FCHK P0, R5, R4 ;  /* 0x0000000405007302 */ /* 0x000e620000000000 */
[----:B0-----:R-:W-:-:S04]  /*0060*/  FFMA R3, R2, -R4, 1 ;  /* 0x3f80000002037423 */ /* 0x001fc80000000804 */
[----:B------:R-:W-:-:S04]  /*0070*/  FFMA R2, R2, R3, R2 ;  /* 0x0000000302027223 */ /* 0x000fc80000000002 */
[----:B------:R-:W-:-:S04]  /*0080*/  FFMA R3, R2, 0.5, RZ ;  /* 0x3f00000002037823 */ /* 0x000fc800000000ff */
[----:B------:R-:W-:-:S04]  /*0090*/  FFMA R0, R3, -R4, 0.5 ;  /* 0x3f00000003007423 */ /* 0x000fc80000000804 */
[----:B------:R-:W-:Y:S01]  /*00a0*/  FFMA R2, R2, R0, R3 ;  /* 0x0000000002027223 */ /* 0x000fe20000000003 */
[----:B-1----:R-:W-:Y:S06]  /*00b0*/  @!P0 BRA `(.L_x_1) ;  /* 0x0000000000188947 */ /* 0x002fec0003800000 */
[----:B------:R-:W0:Y:S01]  /*00c0*/  LDCU UR4, c[0x0][0x39c] ;  /* 0x00007380ff0477ac */ /* 0x000e220008000800 */
[----:B------:R-:W-:Y:S01]  /*00d0*/  IMAD.MOV.U32 R4, RZ, RZ, 0x3f000000 ;  /* 0x3f000000ff047424 */ /* 0x000fe200078e00ff */
[----:B------:R-:W-:Y:S01]  /*00e0*/  MOV R10, 0x110 ;  /* 0x00000110000a7802 */ /* 0x000fe20000000f00 */
[----:B0-----:R-:W-:-:S07]  /*00f0*/  IMAD.U32 R5, RZ, RZ, UR4 ;  /* 0x00000004ff057e24 */ /* 0x001fce000f8e00ff */
[----:B------:R-:W-:Y:S05]  /*0100*/  CALL.REL.NOINC `($__internal_0_$__cuda_sm3x_div_rn_noftz_f32_slowpath) ;  /* 0x0000004800b47944 */ /* 0x000fea0003c00000 */
[----:B------:R-:W-:-:S07]  /*0110*/  IMAD.MOV.U32 R2, RZ, RZ, R0 ;  /* 0x000000ffff027224 */ /* 0x000fce00078e0000 */
.L_x_1:
        /* <DEDUP_REMOVED lines=12> */
[----:B------:R-:W-:Y:S01]  /*01e0*/  HFMA2 R4, -RZ, RZ, 1.75, 0 ;  /* 0x3f000000ff047431 */ /* 0x000fe200000001ff */
[----:B------:R-:W-:Y:S01]  /*01f0*/  MOV R10, 0x220 ;  /* 0x00000220000a7802 */ /* 0x000fe20000000f00 */
[----:B0-----:R-:W-:-:S07]  /*0200*/  IMAD.U32 R5, RZ, RZ, UR4 ;  /* 0x00000004ff057e24 */ /* 0x001fce000f8e00ff */
[----:B------:R-:W-:Y:S05]  /*0210*/  CALL.REL.NOINC `($__internal_0_$__cuda_sm3x_div_rn_noftz_f32_slowpath) ;  /* 0x0000004800707944 */ /* 0x000fea0003c00000 */
[----:B------:R-:W-:-:S07]  /*0220*/  IMAD.MOV.U32 R3, RZ, RZ, R0 ;  /* 0x000000ffff037224 */ /* 0x000fce00078e0000 */
.L_x_2:
        /* <DEDUP_REMOVED lines=16> */
[----:B------:R-:W-:-:S07]  /*0330*/  MOV R4, R0 ;  /* 0x0000000000047202 */ /* 0x000fce0000000f00 */
.L_x_3:
[----:B------:R-:W0:Y:S01]  /*0340*/  S2R R29, SR_TID.X ;  /* 0x00000000001d7919 */ /* 0x000e220000002100 */
[----:B------:R-:W0:Y:S01]  /*0350*/  LDCU UR4, c[0x0][0x360] ;  /* 0x00006c00ff0477ac */ /* 0x000e220008000800 */
[----:B------:R-:W1:Y:S01]  /*0360*/  S2UR UR5, SR_CgaCtaId ;  /* 0x00000000000579c3 */ /* 0x000e620000008800 */
[----:B------:R-:W-:Y:S01]  /*0370*/  BSSY.RECONVERGENT B0, `(.L_x_4) ;  /* 0x000003d000007945 */ /* 0x000fe20003800200 */
[----:B------:R-:W0:Y:S01]  /*0380*/  S2R R30, SR_CTAID.X ;  /* 0x00000000001e7919 */ /* 0x000e220000002500 */
[----:B------:R-:W2:Y:S01]  /*0390*/  LDCU UR6, c[0x0][0x364] ;  /* 0x00006c80ff0677ac */ /* 0x000ea20008000800 */
[----:B------:R-:W3:Y:S01]  /*03a0*/  S2R R0, SR_TID.Y ;  /* 0x0000000000007919 */ /* 0x000ee20000002200 */
[----:B------:R-:W4:Y:S03]  /*03b0*/  LDCU UR7, c[0x0][0x368] ;  /* 0x00006d00ff0777ac */ /* 0x000f260008000800 */
[----:B------:R-:W5:Y:S01]  /*03c0*/  LDC R31, c[0x0][0x3a8] ;  /* 0x0000ea00ff1f7b82 */ /* 0x000f620000000800 */
[----:B------:R-:W3:Y:S01]  /*03d0*/  S2R R21, SR_TID.Z ;  /* 0x0000000000157919 */ /* 0x000ee20000002300 */
[----:B------:R-:W2:Y:S01]  /*03e0*/  S2R R23, SR_CTAID.Y ;  /* 0x0000000000177919 */ /* 0x000ea20000002600 */
[----:B------:R-:W4:Y:S01]  /*03f0*/  S2R R20, SR_CTAID.Z ;  /* 0x0000000000147919 */ /* 0x000f220000002700 */
[----:B-----5:R-:W-:-:S02]  /*0400*/  VIADD R27, R31, 0x2 ;  /* 0x000000021f1b7836 */ /* 0x020fc40000000000 */
[----:B0-----:R-:W-:Y:S01]  /*0410*/  IMAD R30, R30, UR4, R29 ;  /* 0x000000041e1e7c24 */ /* 0x001fe2000f8e021d */
[----:B------:R-:W-:Y:S02]  /*0420*/  UMOV UR4, 0x400 ;  /* 0x0000040000047882 */ /* 0x000fe40000000000 */
[----:B-1----:R-:W-:Y:S01]  /*0430*/  ULEA UR8, UR5, UR4, 0x18 ;  /* 0x0000000405087291 */ /* 0x002fe2000f8ec0ff */
[----:B------:R-:W-:Y:S01]  /*0440*/  VIADD R22, R30, 0x1 ;  /* 0x000000011e167836 */ /* 0x000fe20000000000 */
[----:B------:R-:W-:Y:S01]  /*0450*/  UIADD3 UR4, UPT, UPT, UR4, 0x1800, URZ ;  /* 0x0000180004047890 */ /* 0x000fe2000fffe0ff */
[----:B---3--:R-:W-:-:S03]  /*0460*/  LOP3.LUT P1, RZ, R21, R29, R0, 0xfe, !PT ;  /* 0x0000001d15ff7212 */ /* 0x008fc6000782fe00 */
[----:B------:R-:W-:Y:S01]  /*0470*/  ULEA UR4, UR5, UR4, 0x18 ;  /* 0x0000000405047291 */ /* 0x000fe2000f8ec0ff */
[----:B------:R-:W-:Y:S01]  /*0480*/  ISETP.GT.AND P0, PT, R22, R31, PT ;  /* 0x0000001f1600720c */ /* 0x000fe20003f04270 */
[----:B------:R-:W-:Y:S02]  /*0490*/  IMAD.U32 R34, RZ, RZ, UR8 ;  /* 0x00000008ff227e24 */ /* 0x000fe4000f8e00ff */
[----:B--2---:R-:W-:Y:S02]  /*04a0*/  IMAD R24, R23, UR6, R0 ;  /* 0x0000000617187c24 */ /* 0x004fe4000f8e0200 */
[C---:B------:R-:W-:Y:S01]  /*04b0*/  LEA R7, R29.reuse, UR4, 0x8 ;  /* 0x000000041d077c11 */ /* 0x040fe2000f8e40ff */
[----:B----4-:R-:W-:Y:S01]  /*04c0*/  IMAD R25, R20, UR7, R21 ;  /* 0x0000000714197c24 */ /* 0x010fe2000f8e0215 */
[----:B------:R-:W0:Y:S01]  /*04d0*/  LDCU.64 UR6, c[0x0][0x358] ;  /* 0x00006b00ff0677ac */ /* 0x000e220008000a00 */
[----:B------:R-:W-:Y:S01]  /*04e0*/  IMAD R5, R29, 0x100, R34 ;  /* 0x000001001d057824 */ /* 0x000fe200078e0222 */
[----:B------:R-:W-:Y:S01]  /*04f0*/  LEA R28, R0, R7, 0x5 ;  /* 0x00000007001c7211 */ /* 0x000fe200078e28ff */
[C---:B------:R-:W-:Y:S01]  /*0500*/  VIADD R16, R24.reuse, 0x1 ;  /* 0x0000000118107836 */ /* 0x040fe20000000000 */
[----:B------:R-:W-:Y:S01]  /*0510*/  VIMNMX R6, PT, PT, R24, R25, !PT ;  /* 0x0000001918067248 */ /* 0x000fe20007fe0100 */
[----:B------:R-:W-:-:S02]  /*0520*/  IMAD R26, R0, 0x20, R5 ;  /* 0x00000020001a7824 */ /* 0x000fc400078e0205 */
[----:B------:R-:W-:Y:S01]  /*0530*/  VIADD R18, R25, 0x1 ;  /* 0x0000000119127836 */ /* 0x000fe20000000000 */
[----:B------:R-:W-:Y:S01]  /*0540*/  ISETP.GE.OR P0, PT, R6, R31, P0 ;  /* 0x0000001f0600720c */ /* 0x000fe20000706670 */
[C---:B------:R-:W-:Y:S02]  /*0550*/  IMAD R26, R21.reuse, 0x4, R26 ;  /* 0x00000004151a7824 */ /* 0x040fe400078e021a */
[----:B------:R-:W-:-:S10]  /*0560*/  IMAD R28, R21, 0x4, R28 ;  /* 0x00000004151c7824 */ /* 0x000fd400078e021c */
[----:B0-----:R-:W-:Y:S05]  /*0570*/  @P0 BRA `(.L_x_5) ;  /* 0x0000000000700947 */ /* 0x001fea0003800000 */
[----:B------:R-:W0:Y:S01]  /*0580*/  LDC.64 R8, c[0x0][0x380] ;  /* 0x0000e000ff087b82 */ /* 0x000e220000000a00 */
[C---:B------:R-:W-:Y:S02]  /*0590*/  IMAD.IADD R10, R18.reuse, 0x1, R27 ;  /* 0x00000001120a7824 */ /* 0x040fe400078e021b */
[----:B------:R-:W-:-:S03]  /*05a0*/  IMAD R5, R18, R27, R16 ;  /* 0x0000001b12057224 */ /* 0x000fc600078e0210 */
[CC--:B------:R-:W-:Y:S01]  /*05b0*/  IADD3 R11, PT, PT, R27.reuse, R10.reuse, RZ ;  /* 0x0000000a1b0b7210 */ /* 0x0c0fe20007ffe0ff */
[C---:B------:R-:W-:Y:S01]  /*05c0*/  IMAD R10, R27.reuse, R10, R16 ;  /* 0x0000000a1b0a7224 */ /* 0x040fe200078e0210 */
[----:B------:R-:W1:Y:S01]  /*05d0*/  LDC.64 R6, c[0x0][0x388] ;  /* 0x0000e200ff067b82 */ /* 0x000e620000000a00 */
[C---:B------:R-:W-:Y:S02]  /*05e0*/  IMAD R5, R27.reuse, R5, R22 ;  /* 0x000000051b057224 */ /* 0x040fe400078e0216 */
[C---:B------:R-:W-:Y:S02]  /*05f0*/  IMAD R11, R27.reuse, R11, R16 ;  /* 0x0000000b1b0b7224 */ /* 0x040fe400078e0210 */
[C-C-:B------:R-:W-:Y:S02]  /*0600*/  IMAD R15, R27.reuse, R10, R22.reuse ;  /* 0x0000000a1b0f7224 */ /* 0x140fe400078e0216 */
[----:B------:R-:W-:Y:S02]  /*0610*/  IMAD R17, R27, R11, R22 ;  /* 0x0000000b1b117224 */ /* 0x000fe400078e0216 */
[----:B0-----:R-:W-:-:S04]  /*0620*/  IMAD.WIDE R32, R5, 0x4, R8 ;  /* 0x0000000405207825 */ /* 0x001fc800078e0208 */
[----:B------:R-:W-:Y:S02]  /*0630*/  IMAD.WIDE R12, R15, 0x4, R8 ;  /* 0x000000040f0c7825 */ /* 0x000fe400078e0208 */
[----:B------:R-:W2:Y:S02]  /*0640*/  LDG.E R33, desc[UR6][R32.64] ;  /* 0x0000000620217981 */ /* 0x000ea4000c1e1900 */
[--C-:B-1----:R-:W-:Y:S02]  /*0650*/  IMAD.WIDE R10, R5, 0x4, R6.reuse ;  /* 0x00000004050a7825 */ /* 0x102fe400078e0206 */
[----:B------:R-:W3:Y:S02]  /*0660*/  LDG.E R13, desc[UR6][R12.64] ;  /* 0x000000060c0d7981 */ /* 0x000ee4000c1e1900 */
[----:B------:R-:W-:Y:S02]  /*0670*/  IMAD.WIDE R14, R15, 0x4, R6 ;  /* 0x000000040f0e7825 */ /* 0x000fe400078e0206 */
[----:B------:R-:W4:Y:S02]  /*0680*/  LDG.E R11, desc[UR6][R10.64] ;  /* 0x000000060a0b7981 */ /* 0x000f24000c1e1900 */
[----:B------:R-:W-:-:S02]  /*0690*/  IMAD.WIDE R8, R17, 0x4, R8 ;  /* 0x0000000411087825 */ /* 0x000fc400078e0208 */
[----:B------:R-:W5:Y:S02]  /*06a0*/  LDG.E R15, desc[UR6][R14.64] ;  /* 0x000000060e0f7981 */ /* 0x000f64000c1e1900 */
[----:B------:R-:W-:Y:S02]  /*06b0*/  IMAD.WIDE R6, R17, 0x4, R6 ;  /* 0x0000000411067825 */ /* 0x000fe400078e0206 */
[----:B------:R-:W5:Y:S04]  /*06c0*/  LDG.E R9, desc[UR6][R8.64] ;  /* 0x0000000608097981 */ /* 0x000f68000c1e1900 */
[----:B------:R-:W5:Y:S04]  /*06d0*/  LDG.E R7, desc[UR6][R6.64] ;  /* 0x0000000606077981 */ /* 0x000f68000c1e1900 */
[----:B--2---:R0:W-:Y:S04]  /*06e0*/  STS [R26], R33 ;  /* 0x000000211a007388 */ /* 0x0041e80000000800 */
[----:B----4-:R0:W-:Y:S04]  /*06f0*/  STS [R28], R11 ;  /* 0x0000000b1c007388 */ /* 0x0101e80000000800 */
[----:B---3--:R0:W-:Y:S04]  /*0700*/  STS [R26+0x800], R13 ;  /* 0x0008000d1a007388 */ /* 0x0081e80000000800 */
[----:B-----5:R0:W-:Y:S04]  /*0710*/  STS [R28+0x800], R15 ;  /* 0x0008000f1c007388 */ /* 0x0201e80000000800 */
[----:B------:R0:W-:Y:S04]  /*0720*/  STS [R26+0x1000], R9 ;  /* 0x001000091a007388 */ /* 0x0001e80000000800 */
[----:B------:R0:W-:Y:S02]  /*0730*/  STS [R28+0x1000], R7 ;  /* 0x001000071c007388 */ /* 0x0001e40000000800 */
.L_x_5:
[----:B------:R-:W-:Y:S05]  /*0740*/  BSYNC.RECONVERGENT B0 ;  /* 0x0000000000007941 */ /* 0x000fea0003800200 */
.L_x_4:
[C---:B------:R-:W-:Y:S01]  /*0750*/  ISETP.GE.AND P0, PT, R22.reuse, R31, PT ;  /* 0x0000001f1600720c */ /* 0x040fe20003f06270 */
[----:B------:R1:W-:Y:S01]  /*0760*/  @!P1 STS [R34+0x3000], RZ ;  /* 0x003000ff22009388 */ /* 0x0003e20000000800 */
[----:B------:R-:W-:Y:S02]  /*0770*/  BAR.SYNC.DEFER_BLOCKING 0x0 ;  /* 0x0000000000007b1d */ /* 0x000fe40000010000 */
[----:B------:R-:W-:-:S13]  /*0780*/  ISETP.LT.OR P0, PT, R22, 0x2, P0 ;  /* 0x000000021600780c */ /* 0x000fda0000701670 */
[----:B-1----:R-:W-:Y:S05]  /*0790*/  @P0 BRA `(.L_x_6) ;  /* 0x0000004000cc0947 */ /* 0x002fea0003800000 */
[-C--:B------:R-:W-:Y:S02]  /*07a0*/  ISETP.GE.AND P0, PT, R16, R31.reuse, PT ;  /* 0x0000001f1000720c */ /* 0x080fe40003f06270 */
[----:B------:R-:W-:Y:S02]  /*07b0*/  ISETP.GE.U32.AND P1, PT, R18, R31, PT ;  /* 0x0000001f1200720c */ /* 0x000fe40003f26070 */
[----:B------:R-:W-:Y:S02]  /*07c0*/  ISETP.EQ.OR P0, PT, R24, RZ, P0 ;  /* 0x000000ff1800720c */ /* 0x000fe40000702670 */
[----:B------:R-:W-:-:S04]  /*07d0*/  ISETP.EQ.OR P1, PT, R25, RZ, P1 ;  /* 0x000000ff1900720c */ /* 0x000fc80000f22670 */
[----:B------:R-:W-:-:S13]  /*07e0*/  PLOP3.LUT P0, PT, P0, P1, PT, 0xf8, 0x8f ;  /* 0x00000000008f781c */ /* 0x000fda0000703f70 */
[----:B------:R-:W-:Y:S05]  /*07f0*/  @P0 BRA `(.L_x_6) ;  /* 0x0000004000b40947 */ /* 0x000fea0003800000 */
[----:B------:R-:W-:Y:S01]  /*0800*/  ISETP.GE.U32.AND P1, PT, R29, 0x7, PT ;  /* 0x000000071d00780c */ /* 0x000fe20003f26070 */
[----:B------:R-:W-:Y:S04]  /*0810*/  BSSY.RECONVERGENT B0, `(.L_x_7) ;  /* 0x000002f000007945 */ /* 0x000fe80003800200 */
[----:B------:R-:W-:Y:S01]  /*0820*/  BSSY.RELIABLE B1, `(.L_x_8) ;  /* 0x000002c000017945 */ /* 0x000fe20003800100 */
[----:B------:R-:W-:Y:S02]  /*0830*/  VIADD R8, R24, 0x2 ;  /* 0x0000000218087836 */ /* 0x000fe40000000000 */
[----:B0-----:R-:W-:-:S05]  /*0840*/  VIADD R11, R25, 0x2 ;  /* 0x00000002190b7836 */ /* 0x001fca0000000000 */
[----:B------:R-:W-:Y:S05]  /*0850*/  @!P1 BRA `(.L_x_9) ;  /* 0x0000000000249947 */ /* 0x000fea0003800000 */
[----:B------:R-:W0:Y:S01]  /*0860*/  LDCU.64 UR4, c[0x0][0x380] ;  /* 0x00007000ff0477ac */ /* 0x000e220008000a00 */
[----:B------:R-:W-:-:S04]  /*0870*/  IMAD R6, R18, R27, R16 ;  /* 0x0000001b12067224 */ /* 0x000fc800078e0210 */
[----:B------:R-:W-:-:S05]  /*0880*/  IMAD R5, R27, R6, RZ ;  /* 0x000000061b057224 */ /* 0x000fca00078e02ff */
[----:B------:R-:W-:-:S05]  /*0890*/  IADD3 R5, P0, PT, R5, R30, RZ ;  /* 0x0000001e05057210 */ /* 0x000fca0007f1e0ff */
[----:B------:R-:W-:Y:S01]  /*08a0*/  IMAD.X R10, RZ, RZ, RZ, P0 ;  /* 0x000000ffff0a7224 */ /* 0x000fe200000e06ff */
[----:B0-----:R-:W-:-:S04]  /*08b0*/  LEA R6, P0, R5, UR4, 0x2 ;  /* 0x0000000405067c11 */ /* 0x001fc8000f8010ff */
[----:B------:R-:W-:-:S05]  /*08c0*/  LEA.HI.X R7, R5, UR5, R10, 0x2, P0 ;  /* 0x0000000505077c11 */ /* 0x000fca00080f140a */
[----:B------:R0:W5:Y:S01]  /*08d0*/  LDG.E R5, desc[UR6][R6.64+0x8] ;  /* 0x0000080606057981 */ /* 0x000162000c1e1900 */
[----:B------:R-:W-:Y:S05]  /*08e0*/  BRA `(.L_x_10) ;  /* 0x0000000000287947 */ /* 0x000fea0003800000 */
.L_x_9:
[----:B------:R1:W2:Y:S01]  /*08f0*/  LDS R5, [R26+0x100] ;  /* 0x000100001a057984 */ /* 0x0002a20000000800 */
[----:B------:R-:W-:-:S13]  /*0900*/  ISETP.NE.AND P0, PT, R29, RZ, PT ;  /* 0x000000ff1d00720c */ /* 0x000fda0003f05270 */
[----:B-1----:R-:W-:Y:S05]  /*0910*/  @P0 BRA `(.L_x_10) ;  /* 0x00000000001c0947 */ /* 0x002fea0003800000 */
[----:B------:R-:W0:Y:S01]  /*0920*/  LDC.64 R6, c[0x0][0x380] ;  /* 0x0000e000ff067b82 */ /* 0x000e220000000a00 */
[----:B------:R-:W-:-:S04]  /*0930*/  IMAD R9, R18, R27, R16 ;  /* 0x0000001b12097224 */ /* 0x000fc800078e0210 */
[----:B------:R-:W-:-:S04]  /*0940*/  IMAD R9, R27, R9, R30 ;  /* 0x000000091b097224 */ /* 0x000fc800078e021e */
[----:B0-----:R-:W-:-:S05]  /*0950*/  IMAD.WIDE.U32 R6, R9, 0x4, R6 ;  /* 0x0000000409067825 */ /* 0x001fca00078e0006 */
[----:B------:R0:W5:Y:S01]  /*0960*/  LDG.E R14, desc[UR6][R6.64] ;  /* 0x00000006060e7981 */ /* 0x000162000c1e1900 */
[----:B------:R-:W-:Y:S01]  /*0970*/  PLOP3.LUT P0, PT, PT, PT, PT, 0x80, 0x8 ;  /* 0x000000000008781c */ /* 0x000fe20003f0f070 */
[----:B------:R-:W-:-:S12]  /*0980*/  BRA `(.L_x_11) ;  /* 0x0000000000107947 */ /* 0x000fd80003800000 */
.L_x_10:
[----:B------:R1:W3:Y:S01]  /*0990*/  LDS R14, [R26+-0x100] ;  /* 0xffff00001a0e7984 */ /* 0x0002e20000000800 */
[----:B------:R-:W-:-:S13]  /*09a0*/  ISETP.GT.U32.AND P0, PT, R29, 0x6, PT ;  /* 0x000000061d00780c */ /* 0x000fda0003f04070 */
[----:B-1----:R-:W-:Y:S05]  /*09b0*/  @P0 BRA `(.L_x_12) ;  /* 0x0000000000280947 */ /* 0x002fea0003800000 */
[----:B------:R-:W-:-:S13]  /*09c0*/  PLOP3.LUT P0, PT, PT, PT, PT, 0x8, 0x80 ;  /* 0x000000000080781c */ /* 0x000fda0003f0e170 */
.L_x_11:
[----:B------:R1:W4:Y:S01]  /*09d0*/  LDS R9, [R28+0x100] ;  /* 0x000100001c097984 */ /* 0x0003220000000800 */
[----:B------:R-:W-:Y:S05]  /*09e0*/  @P0 BREAK.RELIABLE B1 ;  /* 0x0000000000010942 */ /* 0x000fea0003800100 */
[----:B------:R-:W-:Y:S05]  /*09f0*/  @!P0 BRA `(.L_x_13) ;  /* 0x0000000000388947 */ /* 0x000fea0003800000 */
[----:B0-----:R-:W0:Y:S01]  /*0a00*/  LDC.64 R6, c[0x0][0x388] ;  /* 0x0000e200ff067b82 */ /* 0x001e220000000a00 */
[----:B------:R-:W-:-:S04]  /*0a10*/  IMAD R10, R18, R27, R16 ;  /* 0x0000001b120a7224 */ /* 0x000fc800078e0210 */
[----:B------:R-:W-:-:S04]  /*0a20*/  IMAD R13, R27, R10, R30 ;  /* 0x0000000a1b0d7224 */ /* 0x000fc800078e021e */
[----:B0-----:R-:W-:-:S05]  /*0a30*/  IMAD.WIDE.U32 R6, R13, 0x4, R6 ;  /* 0x000000040d067825 */ /* 0x001fca00078e0006 */
[----:B------:R0:W5:Y:S01]  /*0a40*/  LDG.E R32, desc[UR6][R6.64] ;  /* 0x0000000606207981 */ /* 0x000162000c1e1900 */
[----:B------:R-:W-:Y:S05]  /*0a50*/  BRA `(.L_x_14) ;  /* 0x0000000000287947 */ /* 0x000fea0003800000 */
.L_x_12:
[----:B------:R-:W1:Y:S01]  /*0a60*/  LDCU.64 UR4, c[0x0][0x388] ;  /* 0x00007100ff0477ac */ /* 0x000e620008000a00 */
[----:B0-----:R-:W-:-:S04]  /*0a70*/  IMAD R6, R18, R27, R16 ;  /* 0x0000001b12067224 */ /* 0x001fc800078e0210 */
[----:B------:R-:W-:-:S05]  /*0a80*/  IMAD R7, R27, R6, RZ ;  /* 0x000000061b077224 */ /* 0x000fca00078e02ff */
[----:B------:R-:W-:-:S05]  /*0a90*/  IADD3 R7, P0, PT, R7, R30, RZ ;  /* 0x0000001e07077210 */ /* 0x000fca0007f1e0ff */
[----:B------:R-:W-:Y:S01]  /*0aa0*/  IMAD.X R10, RZ, RZ, RZ, P0 ;  /* 0x000000ffff0a7224 */ /* 0x000fe200000e06ff */
[----:B-1----:R-:W-:-:S04]  /*0ab0*/  LEA R6, P0, R7, UR4, 0x2 ;  /* 0x0000000407067c11 */ /* 0x002fc8000f8010ff */
[----:B------:R-:W-:-:S05]  /*0ac0*/  LEA.HI.X R7, R7, UR5, R10, 0x2, P0 ;  /* 0x0000000507077c11 */ /* 0x000fca00080f140a */
[----:B------:R0:W5:Y:S04]  /*0ad0*/  LDG.E R9, desc[UR6][R6.64+0x8] ;  /* 0x0000080606097981 */ /* 0x000168000c1e1900 */
.L_x_13:
[----:B------:R-:W-:Y:S05]  /*0ae0*/  BSYNC.RELIABLE B1 ;  /* 0x0000000000017941 */ /* 0x000fea0003800100 */
.L_x_8:
[----:B------:R0:W0:Y:S02]  /*0af0*/  LDS R32, [R28+-0x100] ;  /* 0xffff00001c207984 */ /* 0x0000240000000800 */
.L_x_14:
[----:B------:R-:W-:Y:S05]  /*0b00*/  BSYNC.RECONVERGENT B0 ;  /* 0x0000000000007941 */ /* 0x000fea0003800200 */
.L_x_7:
[----:B------:R-:W-:-:S13]  /*0b10*/  ISETP.GE.U32.AND P2, PT, R0, 0x7, PT ;  /* 0x000000070000780c */ /* 0x000fda0003f46070 */
[----:B0-----:R-:W0:Y:S01]  /*0b20*/  @P2 LDC.64 R6, c[0x0][0x380] ;  /* 0x0000e000ff062b82 */ /* 0x001e220000000a00 */
[----:B------:R-:W-:-:S04]  /*0b30*/  @P2 IMAD R10, R18, R27, R8 ;  /* 0x0000001b120a2224 */ /* 0x000fc800078e0208 */
[----:B------:R-:W-:-:S04]  /*0b40*/  @P2 IMAD R13, R27, R10, R22 ;  /* 0x0000000a1b0d2224 */ /* 0x000fc800078e0216 */
[----:B0-----:R-:W-:-:S05]  /*0b50*/  @P2 IMAD.WIDE.U32 R12, R13, 0x4, R6 ;  /* 0x000000040d0c2825 */ /* 0x001fca00078e0006 */
[----:B------:R0:W5:Y:S02]  /*0b60*/  @P2 LDG.E R10, desc[UR6][R12.64] ;  /* 0x000000060c0a2981 */ /* 0x000164000c1e1900 */
[C-C-:B--23-5:R-:W-:Y:S01]  /*0b70*/  FADD R7, -R14.reuse, R5.reuse ;  /* 0x000000050e077221 */ /* 0x16cfe20000000100 */
[----:B------:R-:W-:Y:S01]  /*0b80*/  FADD R15, |R14|, |R5| ;  /* 0x400000050e0f7221 */ /* 0x000fe20000000200 */
[----:B------:R-:W-:Y:S04]  /*0b90*/  BSSY.RECONVERGENT B0, `(.L_x_15) ;  /* 0x0000024000007945 */ /* 0x000fe80003800200 */
[----:B------:R-:W-:Y:S01]  /*0ba0*/  BSSY.RELIABLE B1, `(.L_x_16) ;  /* 0x0000021000017945 */ /* 0x000fe20003800100 */
[-C--:B------:R-:W-:Y:S01]  /*0bb0*/  FMUL R6, R7, R2.reuse ;  /* 0x0000000207067220 */ /* 0x080fe20000400000 */
[----:B----4-:R-:W-:Y:S01]  /*0bc0*/  FADD R5, R32, R9 ;  /* 0x0000000920057221 */ /* 0x010fe20000000000 */
[----:B------:R-:W-:Y:S01]  /*0bd0*/  FMUL R7, R15, R2 ;  /* 0x000000020f077220 */ /* 0x000fe20000400000 */
[----:B0-----:R-:W-:Y:S06]  /*0be0*/  @P2 BRA `(.L_x_17) ;  /* 0x0000000000282947 */ /* 0x001fec0003800000 */
[----:B------:R0:W2:Y:S01]  /*0bf0*/  LDS R10, [R26+0x20] ;  /* 0x000020001a0a7984 */ /* 0x0000a20000000800 */
[----:B------:R-:W-:-:S13]  /*0c00*/  ISETP.NE.AND P0, PT, R0, RZ, PT ;  /* 0x000000ff0000720c */ /* 0x000fda0003f05270 */
[----:B0-----:R-:W-:Y:S05]  /*0c10*/  @P0 BRA `(.L_x_17) ;  /* 0x00000000001c0947 */ /* 0x001fea0003800000 */
[----:B------:R-:W0:Y:S01]  /*0c20*/  LDC.64 R8, c[0x0][0x380] ;  /* 0x0000e000ff087b82 */ /* 0x000e220000000a00 */
[----:B------:R-:W-:-:S04]  /*0c30*/  IMAD R12, R18, R27, R24 ;  /* 0x0000001b120c7224 */ /* 0x000fc800078e0218 */
[----:B------:R-:W-:-:S04]  /*0c40*/  IMAD R13, R27, R12, R22 ;  /* 0x0000000c1b0d7224 */ /* 0x000fc800078e0216 */
[----:B0-----:R-:W-:-:S05]  /*0c50*/  IMAD.WIDE.U32 R8, R13, 0x4, R8 ;  /* 0x000000040d087825 */ /* 0x001fca00078e0008 */
[----:B------:R0:W5:Y:S01]  /*0c60*/  LDG.E R15, desc[UR6][R8.64] ;  /* 0x00000006080f7981 */ /* 0x000162000c1e1900 */
[----:B------:R-:W-:Y:S01]  /*0c70*/  PLOP3.LUT P0, PT, PT, PT, PT, 0x80, 0x8 ;  /* 0x000000000008781c */ /* 0x000fe20003f0f070 */
[----:B------:R-:W-:-:S12]  /*0c80*/  BRA `(.L_x_18) ;  /* 0x0000000000107947 */ /* 0x000fd80003800000 */
.L_x_17:
[----:B------:R0:W3:Y:S01]  /*0c90*/  LDS R15, [R26+-0x20] ;  /* 0xffffe0001a0f7984 */ /* 0x0000e20000000800 */
[----:B------:R-:W-:-:S13]  /*0ca0*/  ISETP.GT.U32.AND P0, PT, R0, 0x6, PT ;  /* 0x000000060000780c */ /* 0x000fda0003f04070 */
[----:B0-----:R-:W-:Y:S05]  /*0cb0*/  @P0 BRA `(.L_x_19) ;  /* 0x0000000000280947 */ /* 0x001fea0003800000 */
[----:B------:R-:W-:-:S13]  /*0cc0*/  PLOP3.LUT P0, PT, PT, PT, PT, 0x8, 0x80 ;  /* 0x000000000080781c */ /* 0x000fda0003f0e170 */
.L_x_18:
[----:B------:R4:W0:Y:S01]  /*0cd0*/  LDS R14, [R28+0x20] ;  /* 0x000020001c0e7984 */ /* 0x0008220000000800 */
        /* <DEDUP_REMOVED lines=8> */
.L_x_19:
[----:B------:R-:W0:Y:S01]  /*0d60*/  LDC.64 R12, c[0x0][0x388] ;  /* 0x0000e200ff0c7b82 */ /* 0x000e220000000a00 */
[----:B------:R-:W-:-:S04]  /*0d70*/  IMAD R8, R18, R27, R8 ;  /* 0x0000001b12087224 */ /* 0x000fc800078e0208 */
[----:B------:R-:W-:-:S04]  /*0d80*/  IMAD R9, R27, R8, R22 ;  /* 0x000000081b097224 */ /* 0x000fc800078e0216 */
[----:B0-----:R-:W-:-:S05]  /*0d90*/  IMAD.WIDE.U32 R12, R9, 0x4, R12 ;  /* 0x00000004090c7825 */ /* 0x001fca00078e000c */
[----:B------:R0:W5:Y:S02]  /*0da0*/  LDG.E R14, desc[UR6][R12.64] ;  /* 0x000000060c0e7981 */ /* 0x000164000c1e1900 */
.L_x_20:
[----:B------:R-:W-:Y:S05]  /*0db0*/  BSYNC.RELIABLE B1 ;  /* 0x0000000000017941 */ /* 0x000fea0003800100 */
.L_x_16:
[----:B------:R0:W0:Y:S02]  /*0dc0*/  LDS R19, [R28+-0x20] ;  /* 0xffffe0001c137984 */ /* 0x0000240000000800 */
.L_x_21:
[----:B------:R-:W-:Y:S05]  /*0dd0*/  BSYNC.RECONVERGENT B0 ;  /* 0x0000000000007941 */ /* 0x000fea0003800200 */
.L_x_15:
        /* <DEDUP_REMOVED lines=10> */
[----:B------:R-:W-:Y:S01]  /*0e80*/  FADD R8, R19, R14 ;  /* 0x0000000e13087221 */ /* 0x000fe20000000000 */
[-C--:B------:R-:W-:Y:S01]  /*0e90*/  FMUL R9, R32, R3.reuse ;  /* 0x0000000320097220 */ /* 0x080fe20000400000 */
        /* <DEDUP_REMOVED lines=12> */
.L_x_24:
[----:B------:R0:W3:Y:S01]  /*0f60*/  LDS R34, [R26+-0x4] ;  /* 0xfffffc001a227984 */ /* 0x0000e20000000800 */
[----:B------:R-:W-:-:S13]  /*0f70*/  ISETP.GT.U32.AND P0, PT, R21, 0x6, PT ;  /* 0x000000061500780c */ /* 0x000fda0003f04070 */
[----:B0-----:R-:W-:Y:S05]  /*0f80*/  @P0 BRA `(.L_x_26) ;  /* 0x0000000000280947 */ /* 0x001fea0003800000 */
[----:B------:R-:W-:-:S13]  /*0f90*/  PLOP3.LUT P0, PT, PT, PT, PT, 0x8, 0x80 ;  /* 0x000000000080781c */ /* 0x000fda0003f0e170 */
.L_x_25:
        /* <DEDUP_REMOVED lines=9> */
.L_x_26:
[----:B------:R-:W0:Y:S01]  /*1030*/  LDC.64 R12, c[0x0][0x388] ;  /* 0x0000e200ff0c7b82 */ /* 0x000e220000000a00 */
[----:B------:R-:W-:-:S04]  /*1040*/  IMAD R11, R27, R11, R16 ;  /* 0x0000000b1b0b7224 */ /* 0x000fc800078e0210 */
[----:B------:R-:W-:-:S04]  /*1050*/  IMAD R11, R27, R11, R22 ;  /* 0x0000000b1b0b7224 */ /* 0x000fc800078e0216 */
[----:B0-----:R-:W-:-:S05]  /*1060*/  IMAD.WIDE.U32 R12, R11, 0x4, R12 ;  /* 0x000000040b0c7825 */ /* 0x001fca00078e000c */
[----:B------:R0:W5:Y:S02]  /*1070*/  LDG.E R11, desc[UR6][R12.64] ;  /* 0x000000060c0b7981 */ /* 0x000164000c1e1900 */
.L_x_27:
[----:B------:R-:W-:Y:S05]  /*1080*/  BSYNC.RELIABLE B1 ;  /* 0x0000000000017941 */ /* 0x000fea0003800100 */
.L_x_23:
[----:B------:R0:W0:Y:S02]  /*1090*/  LDS R36, [R28+-0x4] ;  /* 0xfffffc001c247984 */ /* 0x0000240000000800 */
.L_x_28:
[----:B------:R-:W-:Y:S05]  /*10a0*/  BSYNC.RECONVERGENT B0 ;  /* 0x0000000000007941 */ /* 0x000fea0003800200 */
.L_x_22:
[----:B0-----:R-:W0:Y:S01]  /*10b0*/  @P1 LDC.64 R12, c[0x0][0x380] ;  /* 0x0000e000ff0c1b82 */ /* 0x001e220000000a00 */
[----:B------:R-:W-:-:S04]  /*10c0*/  @P1 IMAD.IADD R14, R18, 0x1, R27 ;  /* 0x00000001120e1824 */ /* 0x000fc800078e021b */
[----:B------:R-:W-:-:S04]  /*10d0*/  @P1 IMAD R14, R27, R14, R16 ;  /* 0x0000000e1b0e1224 */ /* 0x000fc800078e0210 */
[----:B------:R-:W-:-:S05]  /*10e0*/  @P1 IMAD R15, R27, R14, RZ ;  /* 0x0000000e1b0f1224 */ /* 0x000fca00078e02ff */
[----:B------:R-:W-:-:S04]  /*10f0*/  @P1 IADD3 R15, P0, PT, R15, R30, RZ ;  /* 0x0000001e0f0f1210 */ /* 0x000fc80007f1e0ff */
[----:B------:R-:W-:Y:S02]  /*1100*/  @P1 IADD3.X R32, PT, PT, RZ, RZ, RZ, P0, !PT ;  /* 0x000000ffff201210 */ /* 0x000fe400007fe4ff */
[----:B0-----:R-:W-:-:S04]  /*1110*/  @P1 LEA R14, P0, R15, R12, 0x2 ;  /* 0x0000000c0f0e1211 */ /* 0x001fc800078010ff */
[----:B------:R-:W-:-:S05]  /*1120*/  @P1 LEA.HI.X R15, R15, R13, R32, 0x2, P0 ;  /* 0x0000000d0f0f1211 */ /* 0x000fca00000f1420 */
[----:B------:R0:W5:Y:S02]  /*1130*/  @P1 LDG.E R32, desc[UR6][R14.64+0x8] ;  /* 0x000008060e201981 */ /* 0x000164000c1e1900 */
[C-C-:B--23-5:R-:W-:Y:S01]  /*1140*/  FADD R13, -R34.reuse, R17.reuse ;  /* 0x00000011220d7221 */ /* 0x16cfe20000000100 */
[----:B------:R-:W-:Y:S01]  /*1150*/  FADD R17, |R34|, |R17| ;  /* 0x4000001122117221 */ /* 0x000fe20000000200 */
[----:B------:R-:W-:Y:S04]  /*1160*/  BSSY.RECONVERGENT B0, `(.L_x_29) ;  /* 0x000002a000007945 */ /* 0x000fe80003800200 */
[----:B------:R-:W-:Y:S01]  /*1170*/  BSSY.RELIABLE B1, `(.L_x_30) ;  /* 0x0000020000017945 */ /* 0x000fe20003800100 */
[-C--:B------:R-:W-:Y:S01]  /*1180*/  FMUL R12, R13, R4.reuse ;  /* 0x000000040d0c7220 */ /* 0x080fe20000400000 */
[----:B------:R-:W-:Y:S01]  /*1190*/  FADD R11, R36, R11 ;  /* 0x0000000b240b7221 */ /* 0x000fe20000000000 */
[----:B------:R-:W-:Y:S01]  /*11a0*/  FMUL R13, R17, R4 ;  /* 0x00000004110d7220 */ /* 0x000fe20000400000 */
[----:B0-----:R-:W-:Y:S06]  /*11b0*/  @P1 BRA `(.L_x_31) ;  /* 0x00000000000c1947 */ /* 0x001fec0003800000 */
[----:B------:R0:W2:Y:S01]  /*11c0*/  LDS R32, [R26+0x900] ;  /* 0x000900001a207984 */ /* 0x0000a20000000800 */
[----:B------:R-:W-:-:S13]  /*11d0*/  ISETP.NE.AND P0, PT, R29, RZ, PT ;  /* 0x000000ff1d00720c */ /* 0x000fda0003f05270 */
[----:B0-----:R-:W-:Y:S05]  /*11e0*/  @!P0 BRA `(.L_x_32) ;  /* 0x0000000000388947 */ /* 0x001fea0003800000 */
.L_x_31:
[----:B------:R3:W0:Y:S01]  /*11f0*/  LDS R33, [R26+0x700] ;  /* 0x000700001a217984 */ /* 0x0006220000000800 */
[----:B------:R-:W-:Y:S01]  /*1200*/  PLOP3.LUT P0, PT, PT, PT, PT, 0x8, 0x80 ;  /* 0x000000000080781c */ /* 0x000fe20003f0e170 */
[----:B------:R-:W-:-:S12]  /*1210*/  @!P1 BRA `(.L_x_33) ;  /* 0x0000000000489947 */ /* 0x000fd80003800000 */
[--C-:B------:R-:W-:Y:S01]  /*1220*/  IMAD.IADD R14, R25, 0x1, R27.reuse ;  /* 0x00000001190e7824 */ /* 0x100fe200078e021b */
[----:B------:R-:W1:Y:S03]  /*1230*/  LDCU.64 UR4, c[0x0][0x388] ;  /* 0x00007100ff0477ac */ /* 0x000e660008000a00 */
[----:B------:R-:W-:-:S04]  /*1240*/  IMAD R15, R27, R14, R27 ;  /* 0x0000000e1b0f7224 */ /* 0x000fc800078e021b */
[----:B------:R-:W-:-:S04]  /*1250*/  IMAD.IADD R16, R16, 0x1, R15 ;  /* 0x0000000110107824 */ /* 0x000fc800078e020f */
[----:B------:R-:W-:-:S05]  /*1260*/  IMAD R15, R27, R16, RZ ;  /* 0x000000101b0f7224 */ /* 0x000fca00078e02ff */
[----:B------:R-:W-:-:S05]  /*1270*/  IADD3 R15, P0, PT, R15, R30, RZ ;  /* 0x0000001e0f0f7210 */ /* 0x000fca0007f1e0ff */
[----:B------:R-:W-:Y:S01]  /*1280*/  IMAD.X R16, RZ, RZ, RZ, P0 ;  /* 0x000000ffff107224 */ /* 0x000fe200000e06ff */
[----:B-1----:R-:W-:-:S04]  /*1290*/  LEA R14, P0, R15, UR4, 0x2 ;  /* 0x000000040f0e7c11 */ /* 0x002fc8000f8010ff */
[----:B------:R-:W-:-:S05]  /*12a0*/  LEA.HI.X R15, R15, UR5, R16, 0x2, P0 ;  /* 0x000000050f0f7c11 */ /* 0x000fca00080f1410 */
[----:B------:R1:W5:Y:S01]  /*12b0*/  LDG.E R34, desc[UR6][R14.64+0x8] ;  /* 0x000008060e227981 */ /* 0x000362000c1e1900 */
[----:B------:R-:W-:Y:S05]  /*12c0*/  BRA `(.L_x_34) ;  /* 0x0000000000287947 */ /* 0x000fea0003800000 */
.L_x_32:
[----:B------:R-:W0:Y:S01]  /*12d0*/  LDC.64 R14, c[0x0][0x380] ;  /* 0x0000e000ff0e7b82 */ /* 0x000e220000000a00 */
[----:B------:R-:W-:-:S04]  /*12e0*/  IMAD.IADD R17, R18, 0x1, R27 ;  /* 0x0000000112117824 */ /* 0x000fc800078e021b */
[----:B------:R-:W-:-:S04]  /*12f0*/  IMAD R17, R27, R17, R16 ;  /* 0x000000111b117224 */ /* 0x000fc800078e0210 */
[----:B------:R-:W-:-:S04]  /*1300*/  IMAD R17, R27, R17, R30 ;  /* 0x000000111b117224 */ /* 0x000fc800078e021e */
[----:B0-----:R-:W-:-:S05]  /*1310*/  IMAD.WIDE.U32 R14, R17, 0x4, R14 ;  /* 0x00000004110e7825 */ /* 0x001fca00078e000e */
[----:B------:R0:W5:Y:S01]  /*1320*/  LDG.E R33, desc[UR6][R14.64] ;  /* 0x000000060e217981 */ /* 0x000162000c1e1900 */
[----:B------:R-:W-:-:S13]  /*1330*/  PLOP3.LUT P0, PT, PT, PT, PT, 0x80, 0x8 ;  /* 0x000000000008781c */ /* 0x000fda0003f0f070 */
.L_x_33:
[----:B------:R0:W0:Y:S01]  /*1340*/  LDS R34, [R28+0x900] ;  /* 0x000900001c227984 */ /* 0x0000220000000800 */
[----:B------:R-:W-:Y:S05]  /*1350*/  @P0 BREAK.RELIABLE B1 ;  /* 0x0000000000010942 */ /* 0x000fea0003800100 */
[----:B------:R-:W-:Y:S05]  /*1360*/  @P0 BRA `(.L_x_35) ;  /* 0x00000000000c0947 */ /* 0x000fea0003800000 */
.L_x_34:
[----:B------:R-:W-:Y:S05]  /*1370*/  BSYNC.RELIABLE B1 ;  /* 0x0000000000017941 */ /* 0x000fea0003800100 */
.L_x_30:
[----:B------:R0:W0:Y:S01]  /*1380*/  LDS R35, [R28+0x700] ;  /* 0x000700001c237984 */ /* 0x0000220000000800 */
[----:B------:R-:W-:Y:S05]  /*1390*/  BRA `(.L_x_36) ;  /* 0x0000000000187947 */ /* 0x000fea0003800000 */
.L_x_35:
[----:B0-----:R-:W0:Y:S01]  /*13a0*/  LDC.64 R14, c[0x0][0x388] ;  /* 0x0000e200ff0e7b82 */ /* 0x001e220000000a00 */
[----:B------:R-:W-:-:S04]  /*13b0*/  IMAD.IADD R18, R18, 0x1, R27 ;  /* 0x0000000112127824 */ /* 0x000fc800078e021b */
[----:B------:R-:W-:-:S04]  /*13c0*/  IMAD R18, R27, R18, R16 ;  /* 0x000000121b127224 */ /* 0x000fc800078e0210 */
[----:B------:R-:W-:-:S04]  /*13d0*/  IMAD R17, R27, R18, R30 ;  /* 0x000000121b117224 */ /* 0x000fc800078e021e */
[----:B0-----:R-:W-:-:S05]  /*13e0*/  IMAD.WIDE.U32 R14, R17, 0x4, R14 ;  /* 0x00000004110e7825 */ /* 0x001fca00078e000e */
[----:B------:R0:W5:Y:S02]  /*13f0*/  LDG.E R35, desc[UR6][R14.64] ;  /* 0x000000060e237981 */ /* 0x000164000c1e1900 */
.L_x_36:
[----:B------:R-:W-:Y:S05]  /*1400*/  BSYNC.RECONVERGENT B0 ;  /* 0x0000000000007941 */ /* 0x000fea0003800200 */
.L_x_29:
[----:B01----:R-:W0:Y:S01]  /*1410*/  @P2 LDC.64 R14, c[0x0][0x380] ;  /* 0x0000e000ff0e2b82 */ /* 0x003e220000000a00 */
[----:B------:R-:W-:-:S05]  /*1420*/  @P2 IADD3 R16, PT, PT, R25, R27, RZ ;  /* 0x0000001b19102210 */ /* 0x000fca0007ffe0ff */
[----:B------:R-:W-:-:S05]  /*1430*/  @P2 IMAD R17, R27, R16, R27 ;  /* 0x000000101b112224 */ /* 0x000fca00078e021b */
[----:B------:R-:W-:-:S05]  /*1440*/  @P2 IADD3 R16, PT, PT, R24, 0x2, R17 ;  /* 0x0000000218102810 */ /* 0x000fca0007ffe011 */
[----:B------:R-:W-:-:S04]  /*1450*/  @P2 IMAD R19, R27, R16, R22 ;  /* 0x000000101b132224 */ /* 0x000fc800078e0216 */
[----:B0-----:R-:W-:-:S05]  /*1460*/  @P2 IMAD.WIDE.U32 R18, R19, 0x4, R14 ;  /* 0x0000000413122825 */ /* 0x001fca00078e000e */
[----:B------:R0:W5:Y:S02]  /*1470*/  @P2 LDG.E R17, desc[UR6][R18.64] ;  /* 0x0000000612112981 */ /* 0x000164000c1e1900 */
[C-C-:B--2--5:R-:W-:Y:S01]  /*1480*/  FADD R37, -R33.reuse, R32.reuse ;  /* 0x0000002021257221 */ /* 0x164fe20000000100 */
[----:B------:R-:W-:Y:S01]  /*1490*/  FADD R33, |R33|, |R32| ;  /* 0x4000002021217221 */ /* 0x000fe20000000200 */
[----:B------:R-:W-:Y:S04]  /*14a0*/  BSSY.RECONVERGENT B0, `(.L_x_37) ;  /* 0x0000029000007945 */ /* 0x000fe80003800200 */
[----:B------:R-:W-:Y:S01]  /*14b0*/  BSSY.RELIABLE B1, `(.L_x_38) ;  /* 0x000001e000017945 */ /* 0x000fe20003800100 */
[----:B------:R-:W-:Y:S01]  /*14c0*/  FADD R15, R35, R34 ;  /* 0x00000022230f7221 */ /* 0x000fe20000000000 */
[-C--:B------:R-:W-:Y:S01]  /*14d0*/  FMUL R14, R37, R2.reuse ;  /* 0x00000002250e7220 */ /* 0x080fe20000400000 */
[----:B------:R-:W-:Y:S01]  /*14e0*/  FMUL R16, R33, R2 ;  /* 0x0000000221107220 */ /* 0x000fe20000400000 */
[----:B0-----:R-:W-:Y:S06]  /*14f0*/  @P2 BRA `(.L_x_39) ;  /* 0x00000000000c2947 */ /* 0x001fec0003800000 */
[----:B------:R0:W1:Y:S01]  /*1500*/  LDS R17, [R26+0x820] ;  /* 0x000820001a117984 */ /* 0x0000620000000800 */
[----:B------:R-:W-:-:S13]  /*1510*/  ISETP.NE.AND P0, PT, R0, RZ, PT ;  /* 0x000000ff0000720c */ /* 0x000fda0003f05270 */
[----:B0-----:R-:W-:Y:S05]  /*1520*/  @!P0 BRA `(.L_x_40) ;  /* 0x00000000002c8947 */ /* 0x001fea0003800000 */
.L_x_39:
[----:B------:R2:W0:Y:S01]  /*1530*/  LDS R34, [R26+0x7e0] ;  /* 0x0007e0001a227984 */ /* 0x0004220000000800 */
[----:B------:R-:W-:Y:S01]  /*1540*/  PLOP3.LUT P0, PT, PT, PT, PT, 0x8, 0x80 ;  /* 0x000000000080781c */ /* 0x000fe20003f0e170 */
[----:B------:R-:W-:-:S12]  /*1550*/  @!P2 BRA `(.L_x_41) ;  /* 0x000000000040a947 */ /* 0x000fd80003800000 */
[----:B------:R-:W2:Y:S01]  /*1560*/  LDC.64 R18, c[0x0][0x388] ;  /* 0x0000e200ff127b82 */ /* 0x000ea20000000a00 */
[----:B------:R-:W-:-:S04]  /*1570*/  IMAD.IADD R32, R25, 0x1, R27 ;  /* 0x0000000119207824 */ /* 0x000fc800078e021b */
[----:B------:R-:W-:-:S05]  /*1580*/  IMAD R33, R27, R32, R27 ;  /* 0x000000201b217224 */ /* 0x000fca00078e021b */
[----:B------:R-:W-:-:S05]  /*1590*/  IADD3 R33, PT, PT, R24, 0x2, R33 ;  /* 0x0000000218217810 */ /* 0x000fca0007ffe021 */
[----:B------:R-:W-:-:S04]  /*15a0*/  IMAD R33, R27, R33, R22 ;  /* 0x000000211b217224 */ /* 0x000fc800078e0216 */
[----:B--2---:R-:W-:-:S05]  /*15b0*/  IMAD.WIDE.U32 R18, R33, 0x4, R18 ;  /* 0x0000000421127825 */ /* 0x004fca00078e0012 */
[----:B------:R2:W5:Y:S01]  /*15c0*/  LDG.E R38, desc[UR6][R18.64] ;  /* 0x0000000612267981 */ /* 0x000562000c1e1900 */
[----:B------:R-:W-:Y:S05]  /*15d0*/  BRA `(.L_x_42) ;  /* 0x00000000002c7947 */ /* 0x000fea0003800000 */
.L_x_40:
[----:B------:R-:W0:Y:S01]  /*15e0*/  LDC.64 R18, c[0x0][0x380] ;  /* 0x0000e000ff127b82 */ /* 0x000e220000000a00 */
[----:B------:R-:W-:-:S04]  /*15f0*/  IMAD.IADD R32, R25, 0x1, R27 ;  /* 0x0000000119207824 */ /* 0x000fc800078e021b */
[----:B------:R-:W-:-:S04]  /*1600*/  IMAD R33, R27, R32, R27 ;  /* 0x000000201b217224 */ /* 0x000fc800078e021b */
[----:B------:R-:W-:-:S04]  /*1610*/  IMAD.IADD R32, R24, 0x1, R33 ;  /* 0x0000000118207824 */ /* 0x000fc800078e0221 */
[----:B------:R-:W-:-:S04]  /*1620*/  IMAD R33, R27, R32, R22 ;  /* 0x000000201b217224 */ /* 0x000fc800078e0216 */
[----:B0-----:R-:W-:-:S05]  /*1630*/  IMAD.WIDE.U32 R18, R33, 0x4, R18 ;  /* 0x0000000421127825 */ /* 0x001fca00078e0012 */
[----:B------:R0:W5:Y:S01]  /*1640*/  LDG.E R34, desc[UR6][R18.64] ;  /* 0x0000000612227981 */ /* 0x000162000c1e1900 */
[----:B------:R-:W-:-:S13]  /*1650*/  PLOP3.LUT P0, PT, PT, PT, PT, 0x80, 0x8 ;  /* 0x000000000008781c */ /* 0x000fda0003f0f070 */
.L_x_41:
[----:B------:R0:W0:Y:S01]  /*1660*/  LDS R38, [R28+0x820] ;  /* 0x000820001c267984 */ /* 0x0000220000000800 */
[----:B------:R-:W-:Y:S05]  /*1670*/  @P0 BREAK.RELIABLE B1 ;  /* 0x0000000000010942 */ /* 0x000fea0003800100 */
[----:B------:R-:W-:Y:S05]  /*1680*/  @P0 BRA `(.L_x_43) ;  /* 0x00000000000c0947 */ /* 0x000fea0003800000 */
.L_x_42:
[----:B------:R-:W-:Y:S05]  /*1690*/  BSYNC.RELIABLE B1 ;  /* 0x0000000000017941 */ /* 0x000fea0003800100 */
.L_x_38:
[----:B------:R0:W0:Y:S01]  /*16a0*/  LDS R33, [R28+0x7e0] ;  /* 0x0007e0001c217984 */ /* 0x0000220000000800 */
[----:B------:R-:W-:Y:S05]  /*16b0*/  BRA `(.L_x_44) ;  /* 0x00000000001c7947 */ /* 0x000fea0003800000 */
.L_x_43:
[----:B0-----:R-:W0:Y:S01]  /*16c0*/  LDC.64 R18, c[0x0][0x388] ;  /* 0x0000e200ff127b82 */ /* 0x001e220000000a00 */
[----:B------:R-:W-:-:S04]  /*16d0*/  IMAD.IADD R32, R25, 0x1, R27 ;  /* 0x0000000119207824 */ /* 0x000fc800078e021b */
[----:B------:R-:W-:-:S04]  /*16e0*/  IMAD R33, R27, R32, R27 ;  /* 0x000000201b217224 */ /* 0x000fc800078e021b */
[----:B------:R-:W-:-:S04]  /*16f0*/  IMAD.IADD R33, R24, 0x1, R33 ;  /* 0x0000000118217824 */ /* 0x000fc800078e0221 */
[----:B------:R-:W-:-:S04]  /*1700*/  IMAD R33, R27, R33, R22 ;  /* 0x000000211b217224 */ /* 0x000fc800078e0216 */
[----:B0-----:R-:W-:-:S05]  /*1710*/  IMAD.WIDE.U32 R18, R33, 0x4, R18 ;  /* 0x0000000421127825 */ /* 0x001fca00078e0012 */
[----:B------:R0:W5:Y:S02]  /*1720*/  LDG.E R33, desc[UR6][R18.64] ;  /* 0x0000000612217981 */ /* 0x000164000c1e1900 */
.L_x_44:
[----:B------:R-:W-:Y:S05]  /*1730*/  BSYNC.RECONVERGENT B0 ;  /* 0x0000000000007941 */ /* 0x000fea0003800200 */
.L_x_37:
[----:B0-2---:R-:W0:Y:S01]  /*1740*/  @P3 LDC.64 R18, c[0x0][0x380] ;  /* 0x0000e000ff123b82 */ /* 0x005e220000000a00 */
[----:B------:R-:W-:-:S05]  /*1750*/  @P3 IADD3 R32, PT, PT, R25, 0x2, R27 ;  /* 0x0000000219203810 */ /* 0x000fca0007ffe01b */
[----:B------:R-:W-:-:S04]  /*1760*/  @P3 IMAD R32, R27, R32, R24 ;  /* 0x000000201b203224 */ /* 0x000fc800078e0218 */
[----:B------:R-:W-:-:S05]  /*1770*/  @P3 IMAD R35, R27, R32, R27 ;  /* 0x000000201b233224 */ /* 0x000fca00078e021b */
[----:B------:R-:W-:-:S05]  /*1780*/  @P3 IADD3 R35, PT, PT, R22, R35, RZ ;  /* 0x0000002316233210 */ /* 0x000fca0007ffe0ff */
[----:B0-----:R-:W-:-:S05]  /*1790*/  @P3 IMAD.WIDE.U32 R18, R35, 0x4, R18 ;  /* 0x0000000423123825 */ /* 0x001fca00078e0012 */
[----:B------:R0:W5:Y:S02]  /*17a0*/  @P3 LDG.E R32, desc[UR6][R18.64] ;  /* 0x0000000612203981 */ /* 0x000164000c1e1900 */
[C-C-:B-1---5:R-:W-:Y:S01]  /*17b0*/  FADD R36, -R34.reuse, R17.reuse ;  /* 0x0000001122247221 */ /* 0x162fe20000000100 */
        /* <DEDUP_REMOVED lines=10> */
.L_x_47:
[----:B------:R2:W0:Y:S01]  /*1860*/  LDS R33, [R26+0x7fc] ;  /* 0x0007fc001a217984 */ /* 0x0004220000000800 */
[----:B------:R-:W-:Y:S01]  /*1870*/  PLOP3.LUT P0, PT, PT, PT, PT, 0x8, 0x80 ;  /* 0x000000000080781c */ /* 0x000fe20003f0e170 */
[----:B------:R-:W-:-:S12]  /*1880*/  @!P3 BRA `(.L_x_49) ;  /* 0x000000000040b947 */ /* 0x000fd80003800000 */
[----:B------:R-:W2:Y:S01]  /*1890*/  LDC.64 R18, c[0x0][0x388] ;  /* 0x0000e200ff127b82 */ /* 0x000ea20000000a00 */
[----:B------:R-:W-:-:S05]  /*18a0*/  IADD3 R31, PT, PT, R25, 0x2, R27 ;  /* 0x00000002191f7810 */ /* 0x000fca0007ffe01b */
[----:B------:R-:W-:-:S04]  /*18b0*/  IMAD R34, R27, R31, R24 ;  /* 0x0000001f1b227224 */ /* 0x000fc800078e0218 */
[----:B------:R-:W-:-:S04]  /*18c0*/  IMAD R31, R27, R34, R27 ;  /* 0x000000221b1f7224 */ /* 0x000fc800078e021b */
[----:B------:R-:W-:-:S04]  /*18d0*/  IMAD.IADD R31, R22, 0x1, R31 ;  /* 0x00000001161f7824 */ /* 0x000fc800078e021f */
[----:B--2---:R-:W-:-:S05]  /*18e0*/  IMAD.WIDE.U32 R18, R31, 0x4, R18 ;  /* 0x000000041f127825 */ /* 0x004fca00078e0012 */
[----:B------:R2:W5:Y:S01]  /*18f0*/  LDG.E R41, desc[UR6][R18.64] ;  /* 0x0000000612297981 */ /* 0x000562000c1e1900 */
[----:B------:R-:W-:Y:S05]  /*1900*/  BRA `(.L_x_50) ;  /* 0x00000000002c7947 */ /* 0x000fea0003800000 */
.L_x_48:
[----:B------:R-:W0:Y:S01]  /*1910*/  LDC.64 R18, c[0x0][0x380] ;  /* 0x0000e000ff127b82 */ /* 0x000e220000000a00 */
[----:B------:R-:W-:-:S05]  /*1920*/  IADD3.X R33, PT, PT, R25, R31, RZ, PT, PT ;  /* 0x0000001f19217210 */ /* 0x000fca0003fee4ff */
[----:B------:R-:W-:-:S04]  /*1930*/  IMAD R34, R27, R33, R24 ;  /* 0x000000211b227224 */ /* 0x000fc800078e0218 */
[----:B------:R-:W-:-:S04]  /*1940*/  IMAD R33, R27, R34, R27 ;  /* 0x000000221b217224 */ /* 0x000fc800078e021b */
[----:B------:R-:W-:-:S04]  /*1950*/  IMAD.IADD R33, R22, 0x1, R33 ;  /* 0x0000000116217824 */ /* 0x000fc800078e0221 */
[----:B0-----:R-:W-:-:S05]  /*1960*/  IMAD.WIDE.U32 R18, R33, 0x4, R18 ;  /* 0x0000000421127825 */ /* 0x001fca00078e0012 */
[----:B------:R0:W5:Y:S01]  /*1970*/  LDG.E R33, desc[UR6][R18.64] ;  /* 0x0000000612217981 */ /* 0x000162000c1e1900 */
[----:B------:R-:W-:-:S13]  /*1980*/  PLOP3.LUT P0, PT, PT, PT, PT, 0x80, 0x8 ;  /* 0x000000000008781c */ /* 0x000fda0003f0f070 */
.L_x_49:
[----:B------:R0:W0:Y:S01]  /*1990*/  LDS R41, [R28+0x804] ;  /* 0x000804001c297984 */ /* 0x0000220000000800 */
[----:B------:R-:W-:Y:S05]  /*19a0*/  @P0 BREAK.RELIABLE B1 ;  /* 0x0000000000010942 */ /* 0x000fea0003800100 */
[----:B------:R-:W-:Y:S05]  /*19b0*/  @P0 BRA `(.L_x_51) ;  /* 0x00000000000c0947 */ /* 0x000fea0003800000 */
.L_x_50:
[----:B------:R-:W-:Y:S05]  /*19c0*/  BSYNC.RELIABLE B1 ;  /* 0x0000000000017941 */ /* 0x000fea0003800100 */
.L_x_46:
[----:B------:R0:W0:Y:S01]  /*19d0*/  LDS R34, [R28+0x7fc] ;  /* 0x0007fc001c227984 */ /* 0x0000220000000800 */
[----:B------:R-:W-:Y:S05]  /*19e0*/  BRA `(.L_x_52) ;  /* 0x00000000001c7947 */ /* 0x000fea0003800000 */
.L_x_51:
[----:B0-----:R-:W0:Y:S01]  /*19f0*/  LDC.64 R18, c[0x0][0x388] ;  /* 0x0000e200ff127b82 */ /* 0x001e220000000a00 */
[----:B------:R-:W-:-:S05]  /*1a00*/  IADD3.X R31, PT, PT, R25, R31, RZ, PT, PT ;  /* 0x0000001f191f7210 */ /* 0x000fca0003fee4ff */
[----:B------:R-:W-:-:S04]  /*1a10*/  IMAD R34, R27, R31, R24 ;  /* 0x0000001f1b227224 */ /* 0x000fc800078e0218 */
[----:B------:R-:W-:-:S04]  /*1a20*/  IMAD R31, R27, R34, R27 ;  /* 0x000000221b1f7224 */ /* 0x000fc800078e021b */
[----:B------:R-:W-:-:S04]  /*1a30*/  IMAD.IADD R31, R22, 0x1, R31 ;  /* 0x00000001161f7824 */ /* 0x000fc800078e021f */
[----:B0-----:R-:W-:-:S05]  /*1a40*/  IMAD.WIDE.U32 R18, R31, 0x4, R18 ;  /* 0x000000041f127825 */ /* 0x001fca00078e0012 */
[----:B------:R0:W5:Y:S02]  /*1a50*/  LDG.E R34, desc[UR6][R18.64] ;  /* 0x0000000612227981 */ /* 0x000164000c1e1900 */
.L_x_52:
[----:B------:R-:W-:Y:S05]  /*1a60*/  BSYNC.RECONVERGENT B0 ;  /* 0x0000000000007941 */ /* 0x000fea0003800200 */
.L_x_45:
[----:B0-2---:R-:W0:Y:S01]  /*1a70*/  @P1 LDC.64 R18, c[0x0][0x380] ;  /* 0x0000e000ff121b82 */ /* 0x005e220000000a00 */
[----:B------:R-:W-:-:S04]  /*1a80*/  @P1 IMAD R36, R27, 0x2, R25 ;  /* 0x000000021b241824 */ /* 0x000fc800078e0219 */
[----:B------:R-:W-:-:S04]  /*1a90*/  @P1 IMAD R31, R27, R36, R27 ;  /* 0x000000241b1f1224 */ /* 0x000fc800078e021b */
[----:B------:R-:W-:-:S04]  /*1aa0*/  @P1 IMAD.IADD R36, R24, 0x1, R31 ;  /* 0x0000000118241824 */ /* 0x000fc800078e021f */
[----:B------:R-:W-:-:S05]  /*1ab0*/  @P1 IMAD R31, R27, R36, R27 ;  /* 0x000000241b1f1224 */ /* 0x000fca00078e021b */
[----:B------:R-:W-:-:S04]  /*1ac0*/  @P1 IADD3 R31, P0, PT, R30, R31, RZ ;  /* 0x0000001f1e1f1210 */ /* 0x000fc80007f1e0ff */
[----:B------:R-:W-:Y:S02]  /*1ad0*/  @P1 IADD3.X R36, PT, PT, RZ, RZ, RZ, P0, !PT ;  /* 0x000000ffff241210 */ /* 0x000fe400007fe4ff */
[----:B0-----:R-:W-:-:S04]  /*1ae0*/  @P1 LEA R18, P0, R31, R18, 0x2 ;  /* 0x000000121f121211 */ /* 0x001fc800078010ff */
[----:B------:R-:W-:-:S05]  /*1af0*/  @P1 LEA.HI.X R19, R31, R19, R36, 0x2, P0 ;  /* 0x000000131f131211 */ /* 0x000fca00000f1424 */
        /* <DEDUP_REMOVED lines=12> */
.L_x_55:
[----:B------:R2:W0:Y:S01]  /*1bc0*/  LDS R32, [R26+0xf00] ;  /* 0x000f00001a207984 */ /* 0x0004220000000800 */
[----:B------:R-:W-:Y:S01]  /*1bd0*/  PLOP3.LUT P0, PT, PT, PT, PT, 0x8, 0x80 ;  /* 0x000000000080781c */ /* 0x000fe20003f0e170 */
[----:B------:R-:W-:-:S12]  /*1be0*/  @!P1 BRA `(.L_x_57) ;  /* 0x0000000000509947 */ /* 0x000fd80003800000 */
[C---:B------:R-:W-:Y:S01]  /*1bf0*/  IMAD R18, R27.reuse, 0x2, R25 ;  /* 0x000000021b127824 */ /* 0x040fe200078e0219 */
[----:B------:R-:W2:Y:S03]  /*1c00*/  LDCU.64 UR4, c[0x0][0x388] ;  /* 0x00007100ff0477ac */ /* 0x000ea60008000a00 */
[----:B------:R-:W-:-:S04]  /*1c10*/  IMAD R19, R27, R18, R27 ;  /* 0x000000121b137224 */ /* 0x000fc800078e021b */
[----:B------:R-:W-:-:S04]  /*1c20*/  IMAD.IADD R18, R24, 0x1, R19 ;  /* 0x0000000118127824 */ /* 0x000fc800078e0213 */
[----:B------:R-:W-:-:S05]  /*1c30*/  IMAD R19, R27, R18, R27 ;  /* 0x000000121b137224 */ /* 0x000fca00078e021b */
[----:B------:R-:W-:-:S05]  /*1c40*/  IADD3 R19, P0, PT, R30, R19, RZ ;  /* 0x000000131e137210 */ /* 0x000fca0007f1e0ff */
[----:B------:R-:W-:Y:S01]  /*1c50*/  IMAD.X R30, RZ, RZ, RZ, P0 ;  /* 0x000000ffff1e7224 */ /* 0x000fe200000e06ff */
[----:B--2---:R-:W-:-:S04]  /*1c60*/  LEA R18, P0, R19, UR4, 0x2 ;  /* 0x0000000413127c11 */ /* 0x004fc8000f8010ff */
[----:B------:R-:W-:-:S05]  /*1c70*/  LEA.HI.X R19, R19, UR5, R30, 0x2, P0 ;  /* 0x0000000513137c11 */ /* 0x000fca00080f141e */
[----:B------:R2:W5:Y:S01]  /*1c80*/  LDG.E R29, desc[UR6][R18.64+0x8] ;  /* 0x00000806121d7981 */ /* 0x000562000c1e1900 */
[----:B------:R-:W-:Y:S05]  /*1c90*/  BRA `(.L_x_58) ;  /* 0x0000000000307947 */ /* 0x000fea0003800000 */
.L_x_56:
[----:B------:R-:W0:Y:S01]  /*1ca0*/  LDC.64 R18, c[0x0][0x380] ;  /* 0x0000e000ff127b82 */ /* 0x000e220000000a00 */
[----:B------:R-:W-:-:S04]  /*1cb0*/  IMAD R32, R27, 0x2, R25 ;  /* 0x000000021b207824 */ /* 0x000fc800078e0219 */
[----:B------:R-:W-:-:S04]  /*1cc0*/  IMAD R29, R27, R32, R27 ;  /* 0x000000201b1d7224 */ /* 0x000fc800078e021b */
[----:B------:R-:W-:-:S04]  /*1cd0*/  IMAD.IADD R32, R24, 0x1, R29 ;  /* 0x0000000118207824 */ /* 0x000fc800078e021d */
[----:B------:R-:W-:-:S05]  /*1ce0*/  IMAD R29, R27, R32, R27 ;  /* 0x000000201b1d7224 */ /* 0x000fca00078e021b */
[----:B------:R-:W-:-:S05]  /*1cf0*/  IADD3 R29, PT, PT, R30, R29, RZ ;  /* 0x0000001d1e1d7210 */ /* 0x000fca0007ffe0ff */
[----:B0-----:R-:W-:-:S05]  /*1d00*/  IMAD.WIDE.U32 R18, R29, 0x4, R18 ;  /* 0x000000041d127825 */ /* 0x001fca00078e0012 */
[----:B------:R0:W5:Y:S01]  /*1d10*/  LDG.E R32, desc[UR6][R18.64] ;  /* 0x0000000612207981 */ /* 0x000162000c1e1900 */
[----:B------:R-:W-:-:S13]  /*1d20*/  PLOP3.LUT P0, PT, PT, PT, PT, 0x80, 0x8 ;  /* 0x000000000008781c */ /* 0x000fda0003f0f070 */
.L_x_57:
[----:B------:R0:W0:Y:S01]  /*1d30*/  LDS R29, [R28+0x1100] ;  /* 0x001100001c1d7984 */ /* 0x0000220000000800 */
[----:B------:R-:W-:Y:S05]  /*1d40*/  @P0 BREAK.RELIABLE B1 ;  /* 0x0000000000010942 */ /* 0x000fea0003800100 */
[----:B------:R-:W-:Y:S05]  /*1d50*/  @P0 BRA `(.L_x_59) ;  /* 0x00000000000c0947 */ /* 0x000fea0003800000 */
.L_x_58:
[----:B------:R-:W-:Y:S05]  /*1d60*/  BSYNC.RELIABLE B1 ;  /* 0x0000000000017941 */ /* 0x000fea0003800100 */
.L_x_54:
[----:B------:R0:W0:Y:S01]  /*1d70*/  LDS R34, [R28+0xf00] ;  /* 0x000f00001c227984 */ /* 0x0000220000000800 */
[----:B------:R-:W-:Y:S05]  /*1d80*/  BRA `(.L_x_60) ;  /* 0x0000000000207947 */ /* 0x000fea0003800000 */
.L_x_59:
[----:B0-----:R-:W0:Y:S01]  /*1d90*/  LDC.64 R18, c[0x0][0x388] ;  /* 0x0000e200ff127b82 */ /* 0x001e220000000a00 */
[----:B------:R-:W-:-:S04]  /*1da0*/  IMAD R34, R27, 0x2, R25 ;  /* 0x000000021b227824 */ /* 0x000fc800078e0219 */
[----:B------:R-:W-:-:S04]  /*1db0*/  IMAD R33, R27, R34, R27 ;  /* 0x000000221b217224 */ /* 0x000fc800078e021b */
[----:B------:R-:W-:-:S04]  /*1dc0*/  IMAD.IADD R34, R24, 0x1, R33 ;  /* 0x0000000118227824 */ /* 0x000fc800078e0221 */
[----:B------:R-:W-:-:S04]  /*1dd0*/  IMAD R33, R27, R34, R27 ;  /* 0x000000221b217224 */ /* 0x000fc800078e021b */
[----:B------:R-:W-:-:S04]  /*1de0*/  IMAD.IADD R33, R30, 0x1, R33 ;  /* 0x000000011e217824 */ /* 0x000fc800078e0221 */
[----:B0-----:R-:W-:-:S05]  /*1df0*/  IMAD.WIDE.U32 R18, R33, 0x4, R18 ;  /* 0x0000000421127825 */ /* 0x001fca00078e0012 */
[----:B------:R0:W5:Y:S02]  /*1e00*/  LDG.E R34, desc[UR6][R18.64] ;  /* 0x0000000612227981 */ /* 0x000164000c1e1900 */
.L_x_60:
[----:B------:R-:W-:Y:S05]  /*1e10*/  BSYNC.RECONVERGENT B0 ;  /* 0x0000000000007941 */ /* 0x000fea0003800200 */
.L_x_53:
[----:B0-2---:R-:W0:Y:S01]  /*1e20*/  @P2 LDC.64 R18, c[0x0][0x380] ;  /* 0x0000e000ff122b82 */ /* 0x005e220000000a00 */
[----:B------:R-:W-:-:S04]  /*1e30*/  @P2 IMAD R30, R27, 0x2, R25 ;  /* 0x000000021b1e2824 */ /* 0x000fc800078e0219 */
[----:B------:R-:W-:-:S05]  /*1e40*/  @P2 IMAD R33, R27, R30, R27 ;  /* 0x0000001e1b212224 */ /* 0x000fca00078e021b */
[----:B------:R-:W-:-:S05]  /*1e50*/  @P2 IADD3 R30, PT, PT, R24, 0x2, R33 ;  /* 0x00000002181e2810 */ /* 0x000fca0007ffe021 */
[----:B------:R-:W-:-:S04]  /*1e60*/  @P2 IMAD R33, R27, R30, R22 ;  /* 0x0000001e1b212224 */ /* 0x000fc800078e0216 */
[----:B0-----:R-:W-:-:S05]  /*1e70*/  @P2 IMAD.WIDE.U32 R18, R33, 0x4, R18 ;  /* 0x0000000421122825 */ /* 0x001fca00078e0012 */
[----:B------:R0:W5:Y:S02]  /*1e80*/  @P2 LDG.E R30, desc[UR6][R18.64] ;  /* 0x00000006121e2981 */ /* 0x000164000c1e1900 */
[----:B-----5:R-:W-:Y:S01]  /*1e90*/  FADD R43, R34, R29 ;  /* 0x0000001d222b7221 */ /* 0x020fe20000000000 */
[C-C-:B-1----:R-:W-:Y:S01]  /*1ea0*/  FADD R29, -R32.reuse, R31.reuse ;  /* 0x0000001f201d7221 */ /* 0x142fe20000000100 */
[----:B------:R-:W-:Y:S01]  /*1eb0*/  FADD R45, |R32|, |R31| ;  /* 0x4000001f202d7221 */ /* 0x000fe20000000200 */
[----:B------:R-:W-:Y:S04]  /*1ec0*/  BSSY.RECONVERGENT B0, `(.L_x_61) ;  /* 0x0000029000007945 */ /* 0x000fe80003800200 */
[----:B------:R-:W-:Y:S01]  /*1ed0*/  BSSY.RELIABLE B1, `(.L_x_62) ;  /* 0x000001e000017945 */ /* 0x000fe20003800100 */
[-C--:B------:R-:W-:Y:S01]  /*1ee0*/  FMUL R43, R43, R2.reuse ;  /* 0x000000022b2b7220 */ /* 0x080fe20000400000 */
[-C--:B------:R-:W-:Y:S01]  /*1ef0*/  FMUL R44, R29, R2.reuse ;  /* 0x000000021d2c7220 */ /* 0x080fe20000400000 */
[----:B------:R-:W-:Y:S01]  /*1f00*/  FMUL R45, R45, R2 ;  /* 0x000000022d2d7220 */ /* 0x000fe20000400000 */
[----:B0-----:R-:W-:Y:S06]  /*1f10*/  @P2 BRA `(.L_x_63) ;  /* 0x00000000000c2947 */ /* 0x001fec0003800000 */
[----:B------:R0:W1:Y:S01]  /*1f20*/  LDS R30, [R26+0x1020] ;  /* 0x001020001a1e7984 */ /* 0x0000620000000800 */
[----:B------:R-:W-:-:S13]  /*1f30*/  ISETP.NE.AND P0, PT, R0, RZ, PT ;  /* 0x000000ff0000720c */ /* 0x000fda0003f05270 */
[----:B0-----:R-:W-:Y:S05]  /*1f40*/  @!P0 BRA `(.L_x_64) ;  /* 0x00000000002c8947 */ /* 0x001fea0003800000 */
.L_x_63:
[----:B------:R2:W0:Y:S01]  /*1f50*/  LDS R31, [R26+0xfe0] ;  /* 0x000fe0001a1f7984 */ /* 0x0004220000000800 */
[----:B------:R-:W-:Y:S01]  /*1f60*/  PLOP3.LUT P0, PT, PT, PT, PT, 0x8, 0x80 ;  /* 0x000000000080781c */ /* 0x000fe20003f0e170 */
[----:B------:R-:W-:-:S12]  /*1f70*/  @!P2 BRA `(.L_x_65) ;  /* 0x000000000040a947 */ /* 0x000fd80003800000 */
[----:B------:R-:W2:Y:S01]  /*1f80*/  LDC.64 R18, c[0x0][0x388] ;  /* 0x0000e200ff127b82 */ /* 0x000ea20000000a00 */
[----:B------:R-:W-:-:S04]  /*1f90*/  IMAD R32, R27, 0x2, R25 ;  /* 0x000000021b207824 */ /* 0x000fc800078e0219 */
[----:B------:R-:W-:-:S05]  /*1fa0*/  IMAD R29, R27, R32, R27 ;  /* 0x000000201b1d7224 */ /* 0x000fca00078e021b */
[----:B------:R-:W-:-:S05]  /*1fb0*/  IADD3 R29, PT, PT, R24, 0x2, R29 ;  /* 0x00000002181d7810 */ /* 0x000fca0007ffe01d */
[----:B------:R-:W-:-:S04]  /*1fc0*/  IMAD R29, R27, R29, R22 ;  /* 0x0000001d1b1d7224 */ /* 0x000fc800078e0216 */
[----:B--2---:R-:W-:-:S05]  /*1fd0*/  IMAD.WIDE.U32 R18, R29, 0x4, R18 ;  /* 0x000000041d127825 */ /* 0x004fca00078e0012 */
[----:B------:R2:W5:Y:S01]  /*1fe0*/  LDG.E R32, desc[UR6][R18.64] ;  /* 0x0000000612207981 */ /* 0x000562000c1e1900 */
[----:B------:R-:W-:Y:S05]  /*1ff0*/  BRA `(.L_x_66) ;  /* 0x00000000002c7947 */ /* 0x000fea0003800000 */
.L_x_64:
[----:B------:R-:W0:Y:S01]  /*2000*/  LDC.64 R18, c[0x0][0x380] ;  /* 0x0000e000ff127b82 */ /* 0x000e220000000a00 */
[----:B------:R-:W-:-:S05]  /*2010*/  LEA R32, R27, R25, 0x1 ;  /* 0x000000191b207211 */ /* 0x000fca00078e08ff */
[----:B------:R-:W-:-:S04]  /*2020*/  IMAD R29, R27, R32, R27 ;  /* 0x000000201b1d7224 */ /* 0x000fc800078e021b */
[----:B------:R-:W-:-:S04]  /*2030*/  IMAD.IADD R29, R24, 0x1, R29 ;  /* 0x00000001181d7824 */ /* 0x000fc800078e021d */
[----:B------:R-:W-:-:S04]  /*2040*/  IMAD R29, R27, R29, R22 ;  /* 0x0000001d1b1d7224 */ /* 0x000fc800078e0216 */
[----:B0-----:R-:W-:-:S05]  /*2050*/  IMAD.WIDE.U32 R18, R29, 0x4, R18 ;  /* 0x000000041d127825 */ /* 0x001fca00078e0012 */
[----:B------:R0:W5:Y:S01]  /*2060*/  LDG.E R31, desc[UR6][R18.64] ;  /* 0x00000006121f7981 */ /* 0x000162000c1e1900 */
[----:B------:R-:W-:-:S13]  /*2070*/  PLOP3.LUT P0, PT, PT, PT, PT, 0x80, 0x8 ;  /* 0x000000000008781c */ /* 0x000fda0003f0f070 */
.L_x_65:
[----:B------:R0:W0:Y:S01]  /*2080*/  LDS R32, [R28+0x1020] ;  /* 0x001020001c207984 */ /* 0x0000220000000800 */
[----:B------:R-:W-:Y:S05]  /*2090*/  @P0 BREAK.RELIABLE B1 ;  /* 0x0000000000010942 */ /* 0x000fea0003800100 */
[----:B------:R-:W-:Y:S05]  /*20a0*/  @P0 BRA `(.L_x_67) ;  /* 0x00000000000c0947 */ /* 0x000fea0003800000 */
.L_x_66:
[----:B------:R-:W-:Y:S05]  /*20b0*/  BSYNC.RELIABLE B1 ;  /* 0x0000000000017941 */ /* 0x000fea0003800100 */
.L_x_62:
[----:B------:R0:W0:Y:S01]  /*20c0*/  LDS R33, [R28+0xfe0] ;  /* 0x000fe0001c217984 */ /* 0x0000220000000800 */
[----:B------:R-:W-:Y:S05]  /*20d0*/  BRA `(.L_x_68) ;  /* 0x00000000001c7947 */ /* 0x000fea0003800000 */
.L_x_67:
[----:B0-----:R-:W0:Y:S01]  /*20e0*/  LDC.64 R18, c[0x0][0x388] ;  /* 0x0000e200ff127b82 */ /* 0x001e220000000a00 */
[----:B------:R-:W-:-:S04]  /*20f0*/  IMAD R34, R27, 0x2, R25 ;  /* 0x000000021b227824 */ /* 0x000fc800078e0219 */
[----:B------:R-:W-:-:S04]  /*2100*/  IMAD R29, R27, R34, R27 ;  /* 0x000000221b1d7224 */ /* 0x000fc800078e021b */
[----:B------:R-:W-:-:S04]  /*2110*/  IMAD.IADD R29, R24, 0x1, R29 ;  /* 0x00000001181d7824 */ /* 0x000fc800078e021d */
[----:B------:R-:W-:-:S04]  /*2120*/  IMAD R29, R27, R29, R22 ;  /* 0x0000001d1b1d7224 */ /* 0x000fc800078e0216 */
[----:B0-----:R-:W-:-:S05]  /*2130*/  IMAD.WIDE.U32 R18, R29, 0x4, R18 ;  /* 0x000000041d127825 */ /* 0x001fca00078e0012 */
[----:B------:R0:W5:Y:S02]  /*2140*/  LDG.E R33, desc[UR6][R18.64] ;  /* 0x0000000612217981 */ /* 0x000164000c1e1900 */
.L_x_68:
[----:B------:R-:W-:Y:S05]  /*2150*/  BSYNC.RECONVERGENT B0 ;  /* 0x0000000000007941 */ /* 0x000fea0003800200 */
.L_x_61:
[----:B0-2---:R-:W0:Y:S01]  /*2160*/  @P3 LDC.64 R18, c[0x0][0x380] ;  /* 0x0000e000ff123b82 */ /* 0x005e220000000a00 */
[----:B------:R-:W-:-:S04]  /*2170*/  @P3 IMAD R29, R27, 0x2, R25 ;  /* 0x000000021b1d3824 */ /* 0x000fc800078e0219 */
[----:B------:R-:W-:-:S04]  /*2180*/  @P3 VIADD R29, R29, 0x2 ;  /* 0x000000021d1d3836 */ /* 0x000fc80000000000 */
[----:B------:R-:W-:-:S04]  /*2190*/  @P3 IMAD R34, R27, R29, R24 ;  /* 0x0000001d1b223224 */ /* 0x000fc800078e0218 */
[----:B------:R-:W-:-:S05]  /*21a0*/  @P3 IMAD R29, R27, R34, R27 ;  /* 0x000000221b1d3224 */ /* 0x000fca00078e021b */
[----:B------:R-:W-:-:S05]  /*21b0*/  @P3 IADD3 R29, PT, PT, R22, R29, RZ ;  /* 0x0000001d161d3210 */ /* 0x000fca0007ffe0ff */
        /* <DEDUP_REMOVED lines=14> */
.L_x_71:
[----:B---3--:R-:W2:Y:S01]  /*22a0*/  LDS R26, [R26+0xffc] ;  /* 0x000ffc001a1a7984 */ /* 0x008ea20000000800 */
[----:B------:R-:W-:Y:S01]  /*22b0*/  PLOP3.LUT P0, PT, PT, PT, PT, 0x8, 0x80 ;  /* 0x000000000080781c */ /* 0x000fe20003f0e170 */
[----:B------:R-:W-:-:S12]  /*22c0*/  @!P3 BRA `(.L_x_73) ;  /* 0x000000000054b947 */ /* 0x000fd80003800000 */
[----:B------:R-:W0:Y:S01]  /*22d0*/  LDCU UR4, c[0x0][0x368] ;  /* 0x00006d00ff0477ac */ /* 0x000e220008000800 */
[----:B------:R-:W3:Y:S01]  /*22e0*/  LDC.64 R18, c[0x0][0x388] ;  /* 0x0000e200ff127b82 */ /* 0x000ee20000000a00 */
[----:B------:R-:W4:Y:S01]  /*22f0*/  LDCU UR5, c[0x0][0x364] ;  /* 0x00006c80ff0577ac */ /* 0x000f220008000800 */
[----:B0-----:R-:W-:-:S04]  /*2300*/  IMAD R20, R20, UR4, R21 ;  /* 0x0000000414147c24 */ /* 0x001fc8000f8e0215 */
[----:B------:R-:W-:Y:S02]  /*2310*/  IMAD R20, R27, 0x2, R20 ;  /* 0x000000021b147824 */ /* 0x000fe400078e0214 */
[----:B----4-:R-:W-:Y:S02]  /*2320*/  IMAD R0, R23, UR5, R0 ;  /* 0x0000000517007c24 */ /* 0x010fe4000f8e0200 */
[----:B------:R-:W-:-:S04]  /*2330*/  VIADD R20, R20, 0x2 ;  /* 0x0000000214147836 */ /* 0x000fc80000000000 */
[----:B------:R-:W-:-:S04]  /*2340*/  IMAD R0, R27, R20, R0 ;  /* 0x000000141b007224 */ /* 0x000fc800078e0200 */
[----:B------:R-:W-:-:S04]  /*2350*/  IMAD R27, R27, R0, R27 ;  /* 0x000000001b1b7224 */ /* 0x000fc800078e021b */
[----:B------:R-:W-:-:S04]  /*2360*/  IMAD.IADD R27, R22, 0x1, R27 ;  /* 0x00000001161b7824 */ /* 0x000fc800078e021b */
[----:B---3--:R-:W-:-:S05]  /*2370*/  IMAD.WIDE.U32 R18, R27, 0x4, R18 ;  /* 0x000000041b127825 */ /* 0x008fca00078e0012 */
[----:B------:R0:W5:Y:S01]  /*2380*/  LDG.E R0, desc[UR6][R18.64] ;  /* 0x0000000612007981 */ /* 0x000162000c1e1900 */
[----:B------:R-:W-:Y:S05]  /*2390*/  BRA `(.L_x_74) ;  /* 0x00000000002c7947 */ /* 0x000fea0003800000 */
.L_x_72:
[----:B------:R-:W0:Y:S01]  /*23a0*/  LDC.64 R18, c[0x0][0x380] ;  /* 0x0000e000ff127b82 */ /* 0x000e220000000a00 */
[----:B------:R-:W-:-:S04]  /*23b0*/  IMAD R0, R27, 0x2, R25 ;  /* 0x000000021b007824 */ /* 0x000fc800078e0219 */
[----:B------:R-:W-:-:S04]  /*23c0*/  IMAD R0, R27, R0, R24 ;  /* 0x000000001b007224 */ /* 0x000fc800078e0218 */
[----:B------:R-:W-:-:S04]  /*23d0*/  IMAD R21, R27, R0, R27 ;  /* 0x000000001b157224 */ /* 0x000fc800078e021b */
[----:B------:R-:W-:-:S04]  /*23e0*/  IMAD.IADD R21, R22, 0x1, R21 ;  /* 0x0000000116157824 */ /* 0x000fc800078e0215 */
[----:B0-----:R-:W-:-:S05]  /*23f0*/  IMAD.WIDE.U32 R18, R21, 0x4, R18 ;  /* 0x0000000415127825 */ /* 0x001fca00078e0012 */
[----:B---3--:R0:W5:Y:S01]  /*2400*/  LDG.E R26, desc[UR6][R18.64] ;  /* 0x00000006121a7981 */ /* 0x008162000c1e1900 */
[----:B------:R-:W-:-:S13]  /*2410*/  PLOP3.LUT P0, PT, PT, PT, PT, 0x80, 0x8 ;  /* 0x000000000008781c */ /* 0x000fda0003f0f070 */
.L_x_73:
[----:B------:R3:W0:Y:S01]  /*2420*/  LDS R0, [R28+0x1004] ;  /* 0x001004001c007984 */ /* 0x0006220000000800 */
[----:B------:R-:W-:Y:S05]  /*2430*/  @P0 BREAK.RELIABLE B1 ;  /* 0x0000000000010942 */ /* 0x000fea0003800100 */
[----:B------:R-:W-:Y:S05]  /*2440*/  @P0 BRA `(.L_x_75) ;  /* 0x00000000000c0947 */ /* 0x000fea0003800000 */
.L_x_74:
[----:B------:R-:W-:Y:S05]  /*2450*/  BSYNC.RELIABLE B1 ;  /* 0x0000000000017941 */ /* 0x000fea0003800100 */
.L_x_70:
[----:B------:R0:W0:Y:S01]  /*2460*/  LDS R21, [R28+0xffc] ;  /* 0x000ffc001c157984 */ /* 0x0000220000000800 */
[----:B------:R-:W-:Y:S05]  /*2470*/  BRA `(.L_x_76) ;  /* 0x00000000001c7947 */ /* 0x000fea0003800000 */
.L_x_75:
[----:B0-----:R-:W0:Y:S01]  /*2480*/  LDC.64 R18, c[0x0][0x388] ;  /* 0x0000e200ff127b82 */ /* 0x001e220000000a00 */
[----:B------:R-:W-:-:S05]  /*2490*/  LEA R25, R27, R25, 0x1 ;  /* 0x000000191b197211 */ /* 0x000fca00078e08ff */
[----:B------:R-:W-:-:S04]  /*24a0*/  IMAD R24, R27, R25, R24 ;  /* 0x000000191b187224 */ /* 0x000fc800078e0218 */
[----:B------:R-:W-:-:S04]  /*24b0*/  IMAD R27, R27, R24, R27 ;  /* 0x000000181b1b7224 */ /* 0x000fc800078e021b */
[----:B------:R-:W-:-:S04]  /*24c0*/  IMAD.IADD R27, R22, 0x1, R27 ;  /* 0x00000001161b7824 */ /* 0x000fc800078e021b */
[----:B0-----:R-:W-:-:S05]  /*24d0*/  IMAD.WIDE.U32 R18, R27, 0x4, R18 ;  /* 0x000000041b127825 */ /* 0x001fca00078e0012 */
[----:B------:R0:W5:Y:S02]  /*24e0*/  LDG.E R21, desc[UR6][R18.64] ;  /* 0x0000000612157981 */ /* 0x000164000c1e1900 */
.L_x_76:
[----:B------:R-:W-:Y:S05]  /*24f0*/  BSYNC.RECONVERGENT B0 ;  /* 0x0000000000007941 */ /* 0x000fea0003800200 */
.L_x_69:
[----:B0-----:R-:W0:Y:S01]  /*2500*/  F2F.F64.F32 R18, R6 ;  /* 0x0000000600127310 */ /* 0x001e220000201800 */
[----:B-----5:R-:W-:Y:S01]  /*2510*/  FADD R49, R21, R0 ;  /* 0x0000000015317221 */ /* 0x020fe20000000000 */
[C-C-:B-12---:R-:W-:Y:S01]  /*2520*/  FADD R21, -R26.reuse, R29.reuse ;  /* 0x0000001d1a157221 */ /* 0x146fe20000000100 */
[----:B------:R-:W-:Y:S01]  /*2530*/  FADD R51, |R26|, |R29| ;  /* 0x4000001d1a337221 */ /* 0x000fe20000000200 */
[----:B------:R-:W-:Y:S01]  /*2540*/  BSSY.RECONVERGENT B0, `(.L_x_77) ;  /* 0x0000007000007945 */ /* 0x000fe20003800200 */
[-C--:B------:R-:W-:Y:S01]  /*2550*/  FMUL R49, R49, R4.reuse ;  /* 0x0000000431317220 */ /* 0x080fe20000400000 */
[-C--:B------:R-:W-:Y:S01]  /*2560*/  FMUL R50, R21, R4.reuse ;  /* 0x0000000415327220 */ /* 0x080fe20000400000 */
[----:B------:R-:W-:Y:S01]  /*2570*/  FMUL R51, R51, R4 ;  /* 0x0000000433337220 */ /* 0x000fe20000400000 */
[----:B------:R-:W-:Y:S01]  /*2580*/  MOV R0, 0x25b0 ;  /* 0x000025b000007802 */ /* 0x000fe20000000f00 */
[----:B0-----:R-:W-:-:S11]  /*2590*/  DADD R52, -RZ, |R18| ;  /* 0x00000000ff347229 */ /* 0x001fd60000000512 */
[----:B---34-:R-:W-:Y:S05]  /*25a0*/  CALL.REL.NOINC `($_Z15decisionKernel2PfS_S_ffffi$__internal_accurate_pow) ;  /* 0x0000002c002c7944 */ /* 0x018fea0003c00000 */
[----:B------:R-:W-:Y:S05]  /*25b0*/  BSYNC.RECONVERGENT B0 ;  /* 0x0000000000007941 */ /* 0x000fea0003800200 */
.L_x_77:
[----:B------:R-:W-:Y:S01]  /*25c0*/  DADD R20, R18, 2 ;  /* 0x4000000012147429 */ /* 0x000fe20000000000 */
[----:B------:R-:W-:Y:S01]  /*25d0*/  FSETP.NEU.AND P0, PT, R6, RZ, PT ;  /* 0x000000ff0600720b */ /* 0x000fe20003f0d000 */
[----:B------:R-:W-:Y:S03]  /*25e0*/  BSSY.RECONVERGENT B0, `(.L_x_78) ;  /* 0x000000d000007945 */ /* 0x000fe60003800200 */
[----:B------:R-:W-:Y:S02]  /*25f0*/  FSEL R24, R23, RZ, P0 ;  /* 0x000000ff17187208 */ /* 0x000fe40000000000 */
[----:B------:R-:W-:-:S03]  /*2600*/  FSEL R25, R22, RZ, P0 ;  /* 0x000000ff16197208 */ /* 0x000fc60000000000 */
[----:B------:R-:W-:Y:S02]  /*2610*/  LOP3.LUT R0, R21, 0x7ff00000, RZ, 0xc0, !PT ;  /* 0x7ff0000015007812 */ /* 0x000fe400078ec0ff */
[----:B------:R0:W1:Y:S02]  /*2620*/  F2F.F64.F32 R20, R7 ;  /* 0x0000000700147310 */ /* 0x0000640000201800 */
[----:B------:R-:W-:-:S13]  /*2630*/  ISETP.NE.AND P1, PT, R0, 0x7ff00000, PT ;  /* 0x7ff000000000780c */ /* 0x000fda0003f25270 */
[----:B01----:R-:W-:Y:S05]  /*2640*/  @P1 BRA `(.L_x_79) ;  /* 0x0000000000181947 */ /* 0x003fea0003800000 */
[----:B------:R-:W-:-:S13]  /*2650*/  FSETP.NAN.AND P0, PT, R6, R6, PT ;  /* 0x000000060600720b */ /* 0x000fda0003f08000 */
[----:B------:R-:W-:Y:S01]  /*2660*/  @P0 DADD R24, R18, 2 ;  /* 0x4000000012180429 */ /* 0x000fe20000000000 */
[----:B------:R-:W-:Y:S10]  /*2670*/  @P0 BRA `(.L_x_79) ;  /* 0x00000000000c0947 */ /* 0x000ff40003800000 */
[----:B------:R-:W-:-:S14]  /*2680*/  DSETP.NEU.AND P0, PT, |R18|, +INF , PT ;  /* 0x7ff000001200742a */ /* 0x000fdc0003f0d200 */
[----:B------:R-:W-:Y:S02]  /*2690*/  @!P0 IMAD.MOV.U32 R24, RZ, RZ, 0x0 ;  /* 0x00000000ff188424 */ /* 0x000fe400078e00ff */
[----:B------:R-:W-:-:S07]  /*26a0*/  @!P0 IMAD.MOV.U32 R25, RZ, RZ, 0x7ff00000 ;  /* 0x7ff00000ff198424 */ /* 0x000fce00078e00ff */
.L_x_79:
[----:B------:R-:W-:Y:S05]  /*26b0*/  BSYNC.RECONVERGENT B0 ;  /* 0x0000000000007941 */ /* 0x000fea0003800200 */
.L_x_78:
[----:B------:R-:W-:Y:S01]  /*26c0*/  DADD R24, RZ, R24 ;  /* 0x00000000ff187229 */ /* 0x000fe20000000018 */
[----:B------:R-:W-:Y:S01]  /*26d0*/  FSETP.NEU.AND P0, PT, R6, 1, PT ;  /* 0x3f8000000600780b */ /* 0x000fe20003f0d000 */
[----:B------:R-:W-:Y:S01]  /*26e0*/  DADD R52, -RZ, |R20| ;  /* 0x00000000ff347229 */ /* 0x000fe20000000514 */
[----:B------:R-:W-:Y:S01]  /*26f0*/  BSSY.RECONVERGENT B0, `(.L_x_80) ;  /* 0x0000005000007945 */ /* 0x000fe20003800200 */
[----:B------:R-:W-:-:S06]  /*2700*/  MOV R0, 0x2740 ;  /* 0x0000274000007802 */ /* 0x000fcc0000000f00 */
[----:B------:R-:W0:Y:S02]  /*2710*/  F2F.F32.F64 R24, R24 ;  /* 0x0000001800187310 */ /* 0x000e240000301000 */
[----:B0-----:R-:W-:-:S07]  /*2720*/  FSEL R6, R24, 1, P0 ;  /* 0x3f80000018067808 */ /* 0x001fce0000000000 */
[----:B------:R-:W-:Y:S05]  /*2730*/  CALL.REL.NOINC `($_Z15decisionKernel2PfS_S_ffffi$__internal_accurate_pow) ;  /* 0x0000002800c87944 */ /* 0x000fea0003c00000 */
[----:B------:R-:W-:Y:S05]  /*2740*/  BSYNC.RECONVERGENT B0 ;  /* 0x0000000000007941 */ /* 0x000fea0003800200 */
.L_x_80:
[----:B------:R-:W-:Y:S01]  /*2750*/  DADD R18, R20, 2 ;  /* 0x4000000014127429 */ /* 0x000fe20000000000 */
[----:B------:R-:W-:Y:S01]  /*2760*/  FSETP.NEU.AND P0, PT, R7, RZ, PT ;  /* 0x000000ff0700720b */ /* 0x000fe20003f0d000 */
[----:B------:R-:W-:Y:S08]  /*2770*/  BSSY.RECONVERGENT B0, `(.L_x_81) ;  /* 0x000000c000007945 */ /* 0x000ff00003800200 */
[----:B------:R-:W-:-:S02]  /*2780*/  LOP3.LUT R18, R19, 0x7ff00000, RZ, 0xc0, !PT ;  /* 0x7ff0000013127812 */ /* 0x000fc400078ec0ff */
[----:B------:R-:W-:Y:S02]  /*2790*/  FSEL R19, R22, RZ, P0 ;  /* 0x000000ff16137208 */ /* 0x000fe40000000000 */
[----:B------:R-:W-:Y:S02]  /*27a0*/  ISETP.NE.AND P1, PT, R18, 0x7ff00000, PT ;  /* 0x7ff000001200780c */ /* 0x000fe40003f25270 */
[----:B------:R-:W-:-:S11]  /*27b0*/  FSEL R18, R23, RZ, P0 ;  /* 0x000000ff17127208 */ /* 0x000fd60000000000 */
[----:B------:R-:W-:Y:S05]  /*27c0*/  @P1 BRA `(.L_x_82) ;  /* 0x0000000000181947 */ /* 0x000fea0003800000 */
[----:B------:R-:W-:-:S13]  /*27d0*/  FSETP.NAN.AND P0, PT, R7, R7, PT ;  /* 0x000000070700720b */ /* 0x000fda0003f08000 */
[----:B------:R-:W-:Y:S01]  /*27e0*/  @P0 DADD R18, R20, 2 ;  /* 0x4000000014120429 */ /* 0x000fe20000000000 */
[----:B------:R-:W-:Y:S10]  /*27f0*/  @P0 BRA `(.L_x_82) ;  /* 0x00000000000c0947 */ /* 0x000ff40003800000 */
[----:B------:R-:W-:-:S14]  /*2800*/  DSETP.NEU.AND P0, PT, |R20|, +INF , PT ;  /* 0x7ff000001400742a */ /* 0x000fdc0003f0d200 */
[----:B------:R-:W-:Y:S02]  /*2810*/  @!P0 IMAD.MOV.U32 R18, RZ, RZ, 0x0 ;  /* 0x00000000ff128424 */ /* 0x000fe400078e00ff */
[----:B------:R-:W-:-:S07]  /*2820*/  @!P0 IMAD.MOV.U32 R19, RZ, RZ, 0x7ff00000 ;  /* 0x7ff00000ff138424 */ /* 0x000fce00078e00ff */
.L_x_82:
[----:B------:R-:W-:Y:S05]  /*2830*/  BSYNC.RECONVERGENT B0 ;  /* 0x0000000000007941 */ /* 0x000fea0003800200 */
.L_x_81:
[----:B------:R-:W0:Y:S01]  /*2840*/  LDCU UR4, c[0x0][0x398] ;  /* 0x00007300ff0477ac */ /* 0x000e220008000800 */
[----:B------:R-:W-:Y:S01]  /*2850*/  FMUL R5, R5, R2 ;  /* 0x0000000205057220 */ /* 0x000fe20000400000 */
[----:B------:R-:W-:Y:S01]  /*2860*/  DADD R22, RZ, R18 ;  /* 0x00000000ff167229 */ /* 0x000fe20000000012 */
[----:B------:R-:W-:Y:S01]  /*2870*/  FSETP.NEU.AND P0, PT, R7, 1, PT ;  /* 0x3f8000000700780b */ /* 0x000fe20003f0d000 */
[----:B------:R-:W1:Y:S01]  /*2880*/  F2F.F64.F32 R18, R9 ;  /* 0x0000000900127310 */ /* 0x000e620000201800 */
[----:B------:R-:W-:Y:S07]  /*2890*/  BSSY.RECONVERGENT B0, `(.L_x_83) ;  /* 0x000000b000007945 */ /* 0x000fee0003800200 */
[----:B------:R-:W-:-:S02]  /*28a0*/  FSEL R22, R22, RZ, P0 ;  /* 0x000000ff16167208 */ /* 0x000fc40000000000 */
[----:B------:R-:W-:Y:S01]  /*28b0*/  FSEL R23, R23, 1.875, P0 ;  /* 0x3ff0000017177808 */ /* 0x000fe20000000000 */
[----:B0-----:R-:W-:Y:S01]  /*28c0*/  FMUL R0, R5, UR4 ;  /* 0x0000000405007c20 */ /* 0x001fe20008400000 */
[----:B-1----:R-:W-:-:S03]  /*28d0*/  DADD R52, -RZ, |R18| ;  /* 0x00000000ff347229 */ /* 0x002fc60000000512 */
[----:B------:R-:W-:-:S04]  /*28e0*/  FFMA R0, R5, UR4, R0 ;  /* 0x0000000405007c23 */ /* 0x000fc80008000000 */
[----:B------:R0:W1:Y:S02]  /*28f0*/  F2F.F64.F32 R20, R0 ;  /* 0x0000000000147310 */ /* 0x0000640000201800 */
[----:B0-----:R-:W-:Y:S01]  /*2900*/  MOV R0, 0x2940 ;  /* 0x0000294000007802 */ /* 0x001fe20000000f00 */
[----:B-1----:R-:W-:-:S06]  /*2910*/  DADD R20, R20, R22 ;  /* 0x0000000014147229 */ /* 0x002fcc0000000016 */
[----:B------:R0:W1:Y:S05]  /*2920*/  F2F.F32.F64 R5, R20 ;  /* 0x0000001400057310 */ /* 0x00006a0000301000 */
[----:B01----:R-:W-:Y:S05]  /*2930*/  CALL.REL.NOINC `($_Z15decisionKernel2PfS_S_ffffi$__internal_accurate_pow) ;  /* 0x0000002800487944 */ /* 0x003fea0003c00000 */
[----:B------:R-:W-:Y:S05]  /*2940*/  BSYNC.RECONVERGENT B0 ;  /* 0x0000000000007941 */ /* 0x000fea0003800200 */
.L_x_83:
        /* <DEDUP_REMOVED lines=9> */
[----:B------:R-:W-:Y:S05]  /*29e0*/  @P0 BRA `(.L_x_86) ;  /* 0x0000000000140947 */ /* 0x000fea0003800000 */
[----:B------:R-:W-:-:S14]  /*29f0*/  DSETP.NEU.AND P0, PT, |R18|, +INF , PT ;  /* 0x7ff000001200742a */ /* 0x000fdc0003f0d200 */
[----:B------:R-:W-:Y:S05]  /*2a00*/  @P0 BRA `(.L_x_85) ;  /* 0x0000000000100947 */ /* 0x000fea0003800000 */
[----:B------:R-:W-:Y:S01]  /*2a10*/  MOV R20, 0x0 ;  /* 0x0000000000147802 */ /* 0x000fe20000000f00 */
[----:B------:R-:W-:Y:S01]  /*2a20*/  IMAD.MOV.U32 R21, RZ, RZ, 0x7ff00000 ;  /* 0x7ff00000ff157424 */ /* 0x000fe200078e00ff */
[----:B------:R-:W-:Y:S06]  /*2a30*/  BRA `(.L_x_85) ;  /* 0x0000000000047947 */ /* 0x000fec0003800000 */
.L_x_86:
[----:B------:R-:W-:-:S11]  /*2a40*/  DADD R20, R18, 2 ;  /* 0x4000000012147429 */ /* 0x000fd60000000000 */
.L_x_85:
[----:B------:R-:W-:Y:S05]  /*2a50*/  BSYNC.RECONVERGENT B0 ;  /* 0x0000000000007941 */ /* 0x000fea0003800200 */
.L_x_84:
[----:B------:R-:W0:Y:S01]  /*2a60*/  F2F.F64.F32 R6, R6 ;  /* 0x0000000600067310 */ /* 0x000e220000201800 */
[----:B------:R-:W-:Y:S01]  /*2a70*/  FSETP.NEU.AND P0, PT, R9, 1, PT ;  /* 0x3f8000000900780b */ /* 0x000fe20003f0d000 */
[----:B------:R-:W-:Y:S01]  /*2a80*/  BSSY.RECONVERGENT B0, `(.L_x_87) ;  /* 0x0000009000007945 */ /* 0x000fe20003800200 */
[----:B------:R-:W-:Y:S02]  /*2a90*/  MOV R0, 0x2b10 ;  /* 0x00002b1000007802 */ /* 0x000fe40000000f00 */
[----:B------:R-:W-:Y:S02]  /*2aa0*/  FSEL R20, R20, RZ, P0 ;  /* 0x000000ff14147208 */ /* 0x000fe40000000000 */
[----:B------:R-:W-:Y:S01]  /*2ab0*/  FSEL R21, R21, 1.875, P0 ;  /* 0x3ff0000015157808 */ /* 0x000fe20000000000 */
[----:B------:R-:W1:Y:S05]  /*2ac0*/  F2F.F64.F32 R18, R10 ;  /* 0x0000000a00127310 */ /* 0x000e6a0000201800 */
[----:B0-----:R-:W-:-:S06]  /*2ad0*/  DADD R20, R6, R20 ;  /* 0x0000000006147229 */ /* 0x001fcc0000000014 */
[----:B------:R0:W2:Y:S01]  /*2ae0*/  F2F.F32.F64 R7, R20 ;  /* 0x0000001400077310 */ /* 0x0000a20000301000 */
[----:B-1----:R-:W-:-:S11]  /*2af0*/  DADD R52, -RZ, |R18| ;  /* 0x00000000ff347229 */ /* 0x002fd60000000512 */
[----:B0-2---:R-:W-:Y:S05]  /*2b00*/  CALL.REL.NOINC `($_Z15decisionKernel2PfS_S_ffffi$__internal_accurate_pow) ;  /* 0x0000002400d47944 */ /* 0x005fea0003c00000 */
[----:B------:R-:W-:Y:S05]  /*2b10*/  BSYNC.RECONVERGENT B0 ;  /* 0x0000000000007941 */ /* 0x000fea0003800200 */
.L_x_87:
        /* <DEDUP_REMOVED lines=12> */
[----:B------:R-:W-:Y:S02]  /*2be0*/  IMAD.MOV.U32 R20, RZ, RZ, 0x0 ;  /* 0x00000000ff147424 */ /* 0x000fe400078e00ff */
[----:B------:R-:W-:Y:S01]  /*2bf0*/  IMAD.MOV.U32 R21, RZ, RZ, 0x7ff00000 ;  /* 0x7ff00000ff157424 */ /* 0x000fe200078e00ff */
[----:B------:R-:W-:Y:S06]  /*2c00*/  BRA `(.L_x_89) ;  /* 0x0000000000047947 */ /* 0x000fec0003800000 */
.L_x_90:
[----:B------:R-:W-:-:S11]  /*2c10*/  DADD R20, R18, 2 ;  /* 0x4000000012147429 */ /* 0x000fd60000000000 */
.L_x_89:
[----:B------:R-:W-:Y:S05]  /*2c20*/  BSYNC.RECONVERGENT B0 ;  /* 0x0000000000007941 */ /* 0x000fea0003800200 */
.L_x_88:
[----:B------:R-:W0:Y:S01]  /*2c30*/  LDCU UR4, c[0x0][0x398] ;  /* 0x00007300ff0477ac */ /* 0x000e220008000800 */
[----:B------:R-:W-:Y:S01]  /*2c40*/  FMUL R8, R8, R3 ;  /* 0x0000000308087220 */ /* 0x000fe20000400000 */
[----:B------:R-:W1:Y:S01]  /*2c50*/  F2F.F64.F32 R22, R5 ;  /* 0x0000000500167310 */ /* 0x000e620000201800 */
[----:B------:R-:W-:Y:S01]  /*2c60*/  FSETP.NEU.AND P0, PT, R10, 1, PT ;  /* 0x3f8000000a00780b */ /* 0x000fe20003f0d000 */
[----:B------:R-:W-:Y:S03]  /*2c70*/  BSSY.RECONVERGENT B0, `(.L_x_91) ;  /* 0x000000d000007945 */ /* 0x000fe60003800200 */
[----:B------:R-:W-:Y:S02]  /*2c80*/  FSEL R20, R20, RZ, P0 ;  /* 0x000000ff14147208 */ /* 0x000fe40000000000 */
[----:B------:R-:W-:-:S06]  /*2c90*/  FSEL R21, R21, 1.875, P0 ;  /* 0x3ff0000015157808 */ /* 0x000fcc0000000000 */
[----:B-1----:R-:W-:Y:S01]  /*2ca0*/  DADD R20, R22, R20 ;  /* 0x0000000016147229 */ /* 0x002fe20000000014 */
[----:B0-----:R-:W-:-:S04]  /*2cb0*/  FMUL R9, R8, UR4 ;  /* 0x0000000408097c20 */ /* 0x001fc80008400000 */
[----:B------:R-:W-:Y:S02]  /*2cc0*/  FFMA R0, R8, UR4, R9 ;  /* 0x0000000408007c23 */ /* 0x000fe40008000009 */
[----:B------:R-:W0:Y:S08]  /*2cd0*/  F2F.F64.F32 R8, R12 ;  /* 0x0000000c00087310 */ /* 0x000e300000201800 */
[----:B------:R1:W2:Y:S01]  /*2ce0*/  F2F.F64.F32 R18, R0 ;  /* 0x0000000000127310 */ /* 0x0002a20000201800 */
[----:B0-----:R-:W-:Y:S01]  /*2cf0*/  DADD R52, -RZ, |R8| ;  /* 0x00000000ff347229 */ /* 0x001fe20000000508 */
[----:B-1----:R-:W-:Y:S01]  /*2d00*/  MOV R0, 0x2d40 ;  /* 0x00002d4000007802 */ /* 0x002fe20000000f00 */
[----:B--2---:R-:W-:-:S06]  /*2d10*/  DADD R18, R20, R18 ;  /* 0x0000000014127229 */ /* 0x004fcc0000000012 */
[----:B------:R0:W1:Y:S05]  /*2d20*/  F2F.F32.F64 R5, R18 ;  /* 0x0000001200057310 */ /* 0x00006a0000301000 */
[----:B01----:R-:W-:Y:S05]  /*2d30*/  CALL.REL.NOINC `($_Z15decisionKernel2PfS_S_ffffi$__internal_accurate_pow) ;  /* 0x0000002400487944 */ /* 0x003fea0003c00000 */
[----:B------:R-:W-:Y:S05]  /*2d40*/  BSYNC.RECONVERGENT B0 ;  /* 0x0000000000007941 */ /* 0x000fea0003800200 */
.L_x_91:
        /* <DEDUP_REMOVED lines=15> */
.L_x_94:
[----:B------:R-:W-:-:S11]  /*2e40*/  DADD R18, R8, 2 ;  /* 0x4000000008127429 */ /* 0x000fd60000000000 */
.L_x_93:
[----:B------:R-:W-:Y:S05]  /*2e50*/  BSYNC.RECONVERGENT B0 ;  /* 0x0000000000007941 */ /* 0x000fea0003800200 */
.L_x_92:
        /* <DEDUP_REMOVED lines=12> */
.L_x_95:
        /* <DEDUP_REMOVED lines=15> */
.L_x_98:
[----:B------:R-:W-:-:S11]  /*3010*/  DADD R18, R8, 2 ;  /* 0x4000000008127429 */ /* 0x000fd60000000000 */
.L_x_97:
[----:B------:R-:W-:Y:S05]  /*3020*/  BSYNC.RECONVERGENT B0 ;  /* 0x0000000000007941 */ /* 0x000fea0003800200 */
.L_x_96:
[----:B------:R-:W0:Y:S01]  /*3030*/  LDCU UR4, c[0x0][0x398] ;  /* 0x00007300ff0477ac */ /* 0x000e220008000800 */
[----:B------:R-:W-:Y:S01]  /*3040*/  FMUL R11, R11, R4 ;  /* 0x000000040b0b7220 */ /* 0x000fe20000400000 */
[----:B------:R-:W1:Y:S01]  /*3050*/  F2F.F64.F32 R20, R5 ;  /* 0x0000000500147310 */ /* 0x000e620000201800 */
[----:B------:R-:W-:Y:S01]  /*3060*/  FSETP.NEU.AND P0, PT, R13, 1, PT ;  /* 0x3f8000000d00780b */ /* 0x000fe20003f0d000 */
[----:B------:R-:W-:Y:S03]  /*3070*/  BSSY.RECONVERGENT B0, `(.L_x_99) ;  /* 0x000000d000007945 */ /* 0x000fe60003800200 */
[----:B------:R-:W-:Y:S02]  /*3080*/  FSEL R12, R18, RZ, P0 ;  /* 0x000000ff120c7208 */ /* 0x000fe40000000000 */
[----:B------:R-:W-:Y:S01]  /*3090*/  FSEL R13, R19, 1.875, P0 ;  /* 0x3ff00000130d7808 */ /* 0x000fe20000000000 */
[----:B------:R-:W2:Y:S05]  /*30a0*/  F2F.F64.F32 R8, R14 ;  /* 0x0000000e00087310 */ /* 0x000eaa0000201800 */
[----:B-1----:R-:W-:Y:S01]  /*30b0*/  DADD R20, R20, R12 ;  /* 0x0000000014147229 */ /* 0x002fe2000000000c */
[----:B0-----:R-:W-:-:S04]  /*30c0*/  FMUL R0, R11, UR4 ;  /* 0x000000040b007c20 */ /* 0x001fc80008400000 */
[----:B------:R-:W-:Y:S01]  /*30d0*/  FFMA R0, R11, UR4, R0 ;  /* 0x000000040b007c23 */ /* 0x000fe20008000000 */
[----:B--2---:R-:W-:-:S03]  /*30e0*/  DADD R52, -RZ, |R8| ;  /* 0x00000000ff347229 */ /* 0x004fc60000000508 */
[----:B------:R0:W1:Y:S02]  /*30f0*/  F2F.F64.F32 R10, R0 ;  /* 0x00000000000a7310 */ /* 0x0000640000201800 */
[----:B0-----:R-:W-:Y:S01]  /*3100*/  MOV R0, 0x3140 ;  /* 0x0000314000007802 */ /* 0x001fe20000000f00 */
[----:B-1----:R-:W-:-:S06]  /*3110*/  DADD R10, R20, R10 ;  /* 0x00000000140a7229 */ /* 0x002fcc000000000a */
[----:B------:R0:W1:Y:S05]  /*3120*/  F2F.F32.F64 R5, R10 ;  /* 0x0000000a00057310 */ /* 0x00006a0000301000 */
[----:B01----:R-:W-:Y:S05]  /*3130*/  CALL.REL.NOINC `($_Z15decisionKernel2PfS_S_ffffi$__internal_accurate_pow) ;  /* 0x0000002000487944 */ /* 0x003fea0003c00000 */
[----:B------:R-:W-:Y:S05]  /*3140*/  BSYNC.RECONVERGENT B0 ;  /* 0x0000000000007941 */ /* 0x000fea0003800200 */
.L_x_99:
        /* <DEDUP_REMOVED lines=15> */
.L_x_102:
[----:B------:R-:W-:-:S11]  /*3240*/  DADD R10, R8, 2 ;  /* 0x40000000080a7429 */ /* 0x000fd60000000000 */
.L_x_101:
[----:B------:R-:W-:Y:S05]  /*3250*/  BSYNC.RECONVERGENT B0 ;  /* 0x0000000000007941 */ /* 0x000fea0003800200 */
.L_x_100:
        /* <DEDUP_REMOVED lines=12> */
.L_x_103:
        /* <DEDUP_REMOVED lines=15> */
.L_x_106:
[----:B------:R-:W-:-:S11]  /*3410*/  DADD R10, R8, 2 ;  /* 0x40000000080a7429 */ /* 0x000fd60000000000 */
.L_x_105:
[----:B------:R-:W-:Y:S05]  /*3420*/  BSYNC.RECONVERGENT B0 ;  /* 0x0000000000007941 */ /* 0x000fea0003800200 */
.L_x_104:
        /* <DEDUP_REMOVED lines=11> */
[----:B------:R-:W-:Y:S01]  /*34e0*/  MOV R0, 0x3540 ;  /* 0x0000354000007802 */ /* 0x000fe20000000f00 */
[----:B--2---:R-:W-:-:S04]  /*34f0*/  DADD R52, -RZ, |R8| ;  /* 0x00000000ff347229 */ /* 0x004fc80000000508 */
[----:B------:R-:W0:Y:S02]  /*3500*/  F2F.F64.F32 R14, R15 ;  /* 0x0000000f000e7310 */ /* 0x000e240000201800 */
[----:B0-----:R-:W-:-:S06]  /*3510*/  DADD R12, R12, R14 ;  /* 0x000000000c0c7229 */ /* 0x001fcc000000000e */
[----:B------:R0:W1:Y:S05]  /*3520*/  F2F.F32.F64 R2, R12 ;  /* 0x0000000c00027310 */ /* 0x00006a0000301000 */
[----:B01----:R-:W-:Y:S05]  /*3530*/  CALL.REL.NOINC `($_Z15decisionKernel2PfS_S_ffffi$__internal_accurate_pow) ;  /* 0x0000001c00487944 */ /* 0x003fea0003c00000 */
[----:B------:R-:W-:Y:S05]  /*3540*/  BSYNC.RECONVERGENT B0 ;  /* 0x0000000000007941 */ /* 0x000fea0003800200 */
.L_x_107:
        /* <DEDUP_REMOVED lines=15> */
.L_x_110:
[----:B------:R-:W-:-:S11]  /*3640*/  DADD R10, R8, 2 ;  /* 0x40000000080a7429 */ /* 0x000fd60000000000 */
.L_x_109:
[----:B------:R-:W-:Y:S05]  /*3650*/  BSYNC.RECONVERGENT B0 ;  /* 0x0000000000007941 */ /* 0x000fea0003800200 */
.L_x_108:
        /* <DEDUP_REMOVED lines=12> */
.L_x_111:
        /* <DEDUP_REMOVED lines=15> */
.L_x_114:
[----:B------:R-:W-:-:S11]  /*3810*/  DADD R6, R8, 2 ;  /* 0x4000000008067429 */ /* 0x000fd60000000000 */
.L_x_113:
[----:B------:R-:W-:Y:S05]  /*3820*/  BSYNC.RECONVERGENT B0 ;  /* 0x0000000000007941 */ /* 0x000fea0003800200 */
.L_x_112:
[----:B------:R-:W0:Y:S01]  /*3830*/  LDCU UR4, c[0x0][0x398] ;  /* 0x00007300ff0477ac */ /* 0x000e220008000800 */
[----:B------:R-:W-:Y:S01]  /*3840*/  FMUL R38, R38, R3 ;  /* 0x0000000326267220 */ /* 0x000fe20000400000 */
[----:B------:R-:W-:Y:S01]  /*3850*/  FSETP.NEU.AND P0, PT, R39, 1, PT ;  /* 0x3f8000002700780b */ /* 0x000fe20003f0d000 */
[----:B------:R-:W1:Y:S01]  /*3860*/  F2F.F64.F32 R2, R2 ;  /* 0x0000000200027310 */ /* 0x000e620000201800 */
[----:B------:R-:W-:Y:S01]  /*3870*/  BSSY.RECONVERGENT B0, `(.L_x_115) ;  /* 0x000000d000007945 */ /* 0x000fe20003800200 */
[----:B------:R-:W-:Y:S02]  /*3880*/  MOV R0, 0x3940 ;  /* 0x0000394000007802 */ /* 0x000fe40000000f00 */
[----:B------:R-:W-:Y:S01]  /*3890*/  FSEL R8, R6, RZ, P0 ;  /* 0x000000ff06087208 */ /* 0x000fe20000000000 */
[----:B0-----:R-:W-:-:S04]  /*38a0*/  FMUL R9, R38, UR4 ;  /* 0x0000000426097c20 */ /* 0x001fc80008400000 */
[----:B------:R-:W-:Y:S01]  /*38b0*/  FFMA R10, R38, UR4, R9 ;  /* 0x00000004260a7c23 */ /* 0x000fe20008000009 */
[----:B------:R-:W-:Y:S02]  /*38c0*/  FSEL R9, R7, 1.875, P0 ;  /* 0x3ff0000007097808 */ /* 0x000fe40000000000 */
[----:B------:R-:W0:Y:S04]  /*38d0*/  F2F.F64.F32 R6, R40 ;  /* 0x0000002800067310 */ /* 0x000e280000201800 */
[----:B-1----:R-:W-:-:S04]  /*38e0*/  DADD R8, R2, R8 ;  /* 0x0000000002087229 */ /* 0x002fc80000000008 */
[----:B------:R-:W1:Y:S01]  /*38f0*/  F2F.F64.F32 R10, R10 ;  /* 0x0000000a000a7310 */ /* 0x000e620000201800 */
[----:B0-----:R-:W-:-:S03]  /*3900*/  DADD R52, -RZ, |R6| ;  /* 0x00000000ff347229 */ /* 0x001fc60000000506 */
[----:B-1----:R-:W-:-:S06]  /*3910*/  DADD R8, R8, R10 ;  /* 0x0000000008087229 */ /* 0x002fcc000000000a */
[----:B------:R0:W1:Y:S05]  /*3920*/  F2F.F32.F64 R2, R8 ;  /* 0x0000000800027310 */ /* 0x00006a0000301000 */
[----:B01----:R-:W-:Y:S05]  /*3930*/  CALL.REL.NOINC `($_Z15decisionKernel2PfS_S_ffffi$__internal_accurate_pow) ;  /* 0x0000001800487944 */ /* 0x003fea0003c00000 */
[----:B------:R-:W-:Y:S05]  /*3940*/  BSYNC.RECONVERGENT B0 ;  /* 0x0000000000007941 */ /* 0x000fea0003800200 */
.L_x_115:
        /* <DEDUP_REMOVED lines=12> */
[----:B------:R-:W-:Y:S01]  /*3a10*/  IMAD.MOV.U32 R8, RZ, RZ, 0x0 ;  /* 0x00000000ff087424 */ /* 0x000fe200078e00ff */
[----:B------:R-:W-:Y:S01]  /*3a20*/  MOV R9, 0x7ff00000 ;  /* 0x7ff0000000097802 */ /* 0x000fe20000000f00 */
[----:B------:R-:W-:Y:S06]  /*3a30*/  BRA `(.L_x_117) ;  /* 0x0000000000047947 */ /* 0x000fec0003800000 */
.L_x_118:
[----:B------:R-:W-:-:S11]  /*3a40*/  DADD R8, R6, 2 ;  /* 0x4000000006087429 */ /* 0x000fd60000000000 */
.L_x_117:
[----:B------:R-:W-:Y:S05]  /*3a50*/  BSYNC.RECONVERGENT B0 ;  /* 0x0000000000007941 */ /* 0x000fea0003800200 */
.L_x_116:
        /* <DEDUP_REMOVED lines=12> */
.L_x_119:
        /* <DEDUP_REMOVED lines=15> */
.L_x_122:
[----:B------:R-:W-:-:S11]  /*3c10*/  DADD R8, R6, 2 ;  /* 0x4000000006087429 */ /* 0x000fd60000000000 */
.L_x_121:
[----:B------:R-:W-:Y:S05]  /*3c20*/  BSYNC.RECONVERGENT B0 ;  /* 0x0000000000007941 */ /* 0x000fea0003800200 */
.L_x_120:
        /* <DEDUP_REMOVED lines=18> */
.L_x_123:
[----:B------:R-:W-:Y:S01]  /*3d50*/  DADD R6, R4, 2 ;  /* 0x4000000004067429 */ /* 0x000fe20000000000 */
[----:B------:R-:W-:Y:S01]  /*3d60*/  FSETP.NEU.AND P0, PT, R44, RZ, PT ;  /* 0x000000ff2c00720b */ /* 0x000fe20003f0d000 */
[----:B------:R-:W-:Y:S03]  /*3d70*/  BSSY.RECONVERGENT B0, `(.L_x_124) ;  /* 0x000000e000007945 */ /* 0x000fe60003800200 */
[----:B------:R-:W-:Y:S02]  /*3d80*/  FSEL R8, R23, RZ, P0 ;  /* 0x000000ff17087208 */ /* 0x000fe40000000000 */
[----:B------:R-:W-:-:S03]  /*3d90*/  FSEL R9, R22, RZ, P0 ;  /* 0x000000ff16097208 */ /* 0x000fc60000000000 */
[----:B------:R-:W-:-:S04]  /*3da0*/  LOP3.LUT R6, R7, 0x7ff00000, RZ, 0xc0, !PT ;  /* 0x7ff0000007067812 */ /* 0x000fc800078ec0ff */
[----:B------:R-:W-:-:S13]  /*3db0*/  ISETP.NE.AND P1, PT, R6, 0x7ff00000, PT ;  /* 0x7ff000000600780c */ /* 0x000fda0003f25270 */
        /* <DEDUP_REMOVED lines=8> */
.L_x_126:
[----:B------:R-:W-:-:S11]  /*3e40*/  DADD R8, R4, 2 ;  /* 0x4000000004087429 */ /* 0x000fd60000000000 */
.L_x_125:
[----:B------:R-:W-:Y:S05]  /*3e50*/  BSYNC.RECONVERGENT B0 ;  /* 0x0000000000007941 */ /* 0x000fea0003800200 */
.L_x_124:
[----:B------:R-:W0:Y:S01]  /*3e60*/  F2F.F64.F32 R4, R3 ;  /* 0x0000000300047310 */ /* 0x000e220000201800 */
[----:B------:R-:W-:Y:S01]  /*3e70*/  FSETP.NEU.AND P0, PT, R44, 1, PT ;  /* 0x3f8000002c00780b */ /* 0x000fe20003f0d000 */
[----:B------:R-:W-:Y:S01]  /*3e80*/  BSSY.RECONVERGENT B0, `(.L_x_127) ;  /* 0x0000009000007945 */ /* 0x000fe20003800200 */
[----:B------:R-:W-:Y:S02]  /*3e90*/  MOV R0, 0x3f10 ;  /* 0x00003f1000007802 */ /* 0x000fe40000000f00 */
[----:B------:R-:W-:Y:S02]  /*3ea0*/  FSEL R8, R8, RZ, P0 ;  /* 0x000000ff08087208 */ /* 0x000fe40000000000 */
[----:B------:R-:W-:Y:S01]  /*3eb0*/  FSEL R9, R9, 1.875, P0 ;  /* 0x3ff0000009097808 */ /* 0x000fe20000000000 */
[----:B------:R-:W1:Y:S05]  /*3ec0*/  F2F.F64.F32 R6, R45 ;  /* 0x0000002d00067310 */ /* 0x000e6a0000201800 */
[----:B0-----:R-:W-:-:S02]  /*3ed0*/  DADD R4, R4, R8 ;  /* 0x0000000004047229 */ /* 0x001fc40000000008 */
[----:B-1----:R-:W-:-:S08]  /*3ee0*/  DADD R52, -RZ, |R6| ;  /* 0x00000000ff347229 */ /* 0x002fd00000000506 */
[----:B------:R0:W1:Y:S03]  /*3ef0*/  F2F.F32.F64 R4, R4 ;  /* 0x0000000400047310 */ /* 0x0000660000301000 */
[----:B01----:R-:W-:Y:S05]  /*3f00*/  CALL.REL.NOINC `($_Z15decisionKernel2PfS_S_ffffi$__internal_accurate_pow) ;  /* 0x0000001000d47944 */ /* 0x003fea0003c00000 */
[----:B------:R-:W-:Y:S05]  /*3f10*/  BSYNC.RECONVERGENT B0 ;  /* 0x0000000000007941 */ /* 0x000fea0003800200 */
.L_x_127:
        /* <DEDUP_REMOVED lines=15> */
.L_x_130:
[----:B------:R-:W-:-:S11]  /*4010*/  DADD R8, R6, 2 ;  /* 0x4000000006087429 */ /* 0x000fd60000000000 */
.L_x_129:
[----:B------:R-:W-:Y:S05]  /*4020*/  BSYNC.RECONVERGENT B0 ;  /* 0x0000000000007941 */ /* 0x000fea0003800200 */
.L_x_128:
[----:B------:R-:W0:Y:S01]  /*4030*/  LDCU UR4, c[0x0][0x398] ;  /* 0x00007300ff0477ac */ /* 0x000e220008000800 */
        /* <DEDUP_REMOVED lines=16> */
.L_x_131:
        /* <DEDUP_REMOVED lines=15> */
.L_x_134:
[----:B------:R-:W-:-:S11]  /*4230*/  DADD R8, R6, 2 ;  /* 0x4000000006087429 */ /* 0x000fd60000000000 */
.L_x_133:
[----:B------:R-:W-:Y:S05]  /*4240*/  BSYNC.RECONVERGENT B0 ;  /* 0x0000000000007941 */ /* 0x000fea0003800200 */
.L_x_132:
        /* <DEDUP_REMOVED lines=12> */
.L_x_135:
        /* <DEDUP_REMOVED lines=15> */
.L_x_138:
[----:B------:R-:W-:-:S11]  /*4400*/  DADD R4, R6, 2 ;  /* 0x4000000006047429 */ /* 0x000fd60000000000 */
.L_x_137:
[----:B------:R-:W-:Y:S05]  /*4410*/  BSYNC.RECONVERGENT B0 ;  /* 0x0000000000007941 */ /* 0x000fea0003800200 */
.L_x_136:
[----:B------:R-:W0:Y:S01]  /*4420*/  LDCU UR4, c[0x0][0x398] ;  /* 0x00007300ff0477ac */ /* 0x000e220008000800 */
[----:B------:R-:W1:Y:S01]  /*4430*/  F2F.F64.F32 R6, R2 ;  /* 0x0000000200067310 */ /* 0x000e620000201800 */
[----:B------:R-:W-:Y:S01]  /*4440*/  FSETP.NEU.AND P0, PT, R48, 1, PT ;  /* 0x3f8000003000780b */ /* 0x000fe20003f0d000 */
[----:B------:R-:W-:Y:S01]  /*4450*/  BSSY.RECONVERGENT B0, `(.L_x_139) ;  /* 0x000000d000007945 */ /* 0x000fe20003800200 */
[----:B------:R-:W-:Y:S02]  /*4460*/  MOV R0, 0x4520 ;  /* 0x0000452000007802 */ /* 0x000fe40000000f00 */
[----:B------:R-:W-:Y:S02]  /*4470*/  FSEL R10, R4, RZ, P0 ;  /* 0x000000ff040a7208 */ /* 0x000fe40000000000 */
[----:B------:R-:W-:Y:S02]  /*4480*/  FSEL R11, R5, 1.875, P0 ;  /* 0x3ff00000050b7808 */ /* 0x000fe40000000000 */
[----:B------:R-:W2:Y:S04]  /*4490*/  F2F.F64.F32 R4, R50 ;  /* 0x0000003200047310 */ /* 0x000ea80000201800 */
[----:B-1----:R-:W-:Y:S01]  /*44a0*/  DADD R6, R6, R10 ;  /* 0x0000000006067229 */ /* 0x002fe2000000000a */
[----:B0-----:R-:W-:-:S04]  /*44b0*/  FMUL R9, R46, UR4 ;  /* 0x000000042e097c20 */ /* 0x001fc80008400000 */
[----:B------:R-:W-:Y:S01]  /*44c0*/  FFMA R9, R46, UR4, R9 ;  /* 0x000000042e097c23 */ /* 0x000fe20008000009 */
[----:B--2---:R-:W-:-:S05]  /*44d0*/  DADD R52, -RZ, |R4| ;  /* 0x00000000ff347229 */ /* 0x004fca0000000504 */
[----:B------:R-:W0:Y:S02]  /*44e0*/  F2F.F64.F32 R8, R9 ;  /* 0x0000000900087310 */ /* 0x000e240000201800 */
[----:B0-----:R-:W-:-:S06]  /*44f0*/  DADD R6, R6, R8 ;  /* 0x0000000006067229 */ /* 0x001fcc0000000008 */
[----:B------:R0:W1:Y:S05]  /*4500*/  F2F.F32.F64 R2, R6 ;  /* 0x0000000600027310 */ /* 0x00006a0000301000 */
[----:B01----:R-:W-:Y:S05]  /*4510*/  CALL.REL.NOINC `($_Z15decisionKernel2PfS_S_ffffi$__internal_accurate_pow) ;  /* 0x0000000c00507944 */ /* 0x003fea0003c00000 */
[----:B------:R-:W-:Y:S05]  /*4520*/  BSYNC.RECONVERGENT B0 ;  /* 0x0000000000007941 */ /* 0x000fea0003800200 */
.L_x_139:
        /* <DEDUP_REMOVED lines=15> */
.L_x_142:
[----:B------:R-:W-:-:S11]  /*4620*/  DADD R8, R4, 2 ;  /* 0x4000000004087429 */ /* 0x000fd60000000000 */
.L_x_141:
[----:B------:R-:W-:Y:S05]  /*4630*/  BSYNC.RECONVERGENT B0 ;  /* 0x0000000000007941 */ /* 0x000fea0003800200 */
.L_x_140:
        /* <DEDUP_REMOVED lines=12> */
.L_x_143:
        /* <DEDUP_REMOVED lines=15> */
.L_x_146:
[----:B------:R-:W-:-:S11]  /*47f0*/  DADD R8, R6, 2 ;  /* 0x4000000006087429 */ /* 0x000fd60000000000 */
.L_x_145:
[----:B------:R-:W-:Y:S05]  /*4800*/  BSYNC.RECONVERGENT B0 ;  /* 0x0000000000007941 */ /* 0x000fea0003800200 */
.L_x_144:
[----:B------:R-:W0:Y:S01]  /*4810*/  LDCU UR4, c[0x0][0x398] ;  /* 0x00007300ff0477ac */ /* 0x000e220008000800 */
[----:B------:R-:W1:Y:S01]  /*4820*/  F2F.F64.F32 R2, R2 ;  /* 0x0000000200027310 */ /* 0x000e620000201800 */
[----:B------:R-:W-:Y:S01]  /*4830*/  FSETP.NEU.AND P0, PT, R51, 1, PT ;  /* 0x3f8000003300780b */ /* 0x000fe20003f0d000 */
[----:B------:R-:W-:Y:S03]  /*4840*/  BSSY.RECONVERGENT B0, `(.L_x_147) ;  /* 0x000001c000007945 */ /* 0x000fe60003800200 */
[----:B------:R-:W-:Y:S02]  /*4850*/  FSEL R6, R8, RZ, P0 ;  /* 0x000000ff08067208 */ /* 0x000fe40000000000 */
[----:B------:R-:W-:Y:S02]  /*4860*/  FSEL R7, R9, 1.875, P0 ;  /* 0x3ff0000009077808 */ /* 0x000fe40000000000 */
[----:B------:R-:W-:-:S04]  /*4870*/  FSETP.NEU.AND P0, PT, R4, RZ, PT ;  /* 0x000000ff0400720b */ /* 0x000fc80003f0d000 */
[----:B-1----:R-:W-:Y:S01]  /*4880*/  DADD R6, R2, R6 ;  /* 0x0000000002067229 */ /* 0x002fe20000000006 */
[----:B0-----:R-:W-:Y:S01]  /*4890*/  FMUL R0, R49, UR4 ;  /* 0x0000000431007c20 */ /* 0x001fe20008400000 */
[----:B------:R-:W-:-:S03]  /*48a0*/  MOV R3, 0x7f7fffff ;  /* 0x7f7fffff00037802 */ /* 0x000fc60000000f00 */
[----:B------:R-:W-:-:S04]  /*48b0*/  FFMA R0, R49, UR4, R0 ;  /* 0x0000000431007c23 */ /* 0x000fc80008000000 */
[----:B------:R-:W0:Y:S02]  /*48c0*/  F2F.F64.F32 R10, R0 ;  /* 0x00000000000a7310 */ /* 0x000e240000201800 */
[----:B0-----:R-:W-:-:S06]  /*48d0*/  DADD R6, R6, R10 ;  /* 0x0000000006067229 */ /* 0x001fcc000000000a */
[----:B------:R-:W0:Y:S02]  /*48e0*/  F2F.F32.F64 R5, R6 ;  /* 0x0000000600057310 */ /* 0x000e240000301000 */
[----:B0-----:R-:W-:-:S13]  /*48f0*/  FSETP.EQ.AND P1, PT, R5, RZ, PT ;  /* 0x000000ff0500720b */ /* 0x001fda0003f22000 */
[----:B------:R-:W-:Y:S05]  /*4900*/  @P0 BRA P1, `(.L_x_148) ;  /* 0x00000000003c0947 */ /* 0x000fea0000800000 */
[----:B------:R-:W0:Y:S01]  /*4910*/  MUFU.RCP R0, R5 ;  /* 0x0000000500007308 */ /* 0x000e220000001000 */
[----:B------:R-:W-:Y:S01]  /*4920*/  BSSY.RECONVERGENT B1, `(.L_x_149) ;  /* 0x000000c000017945 */ /* 0x000fe20003800200 */
[----:B------:R-:W-:-:S06]  /*4930*/  FSETP.NEU.AND P2, PT, R5, RZ, PT ;  /* 0x000000ff0500720b */ /* 0x000fcc0003f4d000 */
[----:B------:R-:W1:Y:S01]  /*4940*/  FCHK P0, R4, R5 ;  /* 0x0000000504007302 */ /* 0x000e620000000000 */
[----:B0-----:R-:W-:-:S04]  /*4950*/  FFMA R3, -R5, R0, 1 ;  /* 0x3f80000005037423 */ /* 0x001fc80000000100 */
[----:B------:R-:W-:-:S04]  /*4960*/  FFMA R3, R0, R3, R0 ;  /* 0x0000000300037223 */ /* 0x000fc80000000000 */
[----:B------:R-:W-:-:S04]  /*4970*/  FFMA R0, R4, R3, RZ ;  /* 0x0000000304007223 */ /* 0x000fc800000000ff */
[----:B------:R-:W-:-:S04]  /*4980*/  FFMA R2, -R5, R0, R4 ;  /* 0x0000000005027223 */ /* 0x000fc80000000104 */
[----:B------:R-:W-:Y:S01]  /*4990*/  FFMA R3, R3, R2, R0 ;  /* 0x0000000203037223 */ /* 0x000fe20000000000 */
[----:B-1----:R-:W-:Y:S06]  /*49a0*/  @!P0 BRA `(.L_x_150) ;  /* 0x00000000000c8947 */ /* 0x002fec0003800000 */
[----:B------:R-:W-:-:S07]  /*49b0*/  MOV R10, 0x49d0 ;  /* 0x000049d0000a7802 */ /* 0x000fce0000000f00 */
[----:B------:R-:W-:Y:S05]  /*49c0*/  CALL.REL.NOINC `($__internal_0_$__cuda_sm3x_div_rn_noftz_f32_slowpath) ;  /* 0x0000000000847944 */ /* 0x000fea0003c00000 */
[----:B------:R-:W-:-:S07]  /*49d0*/  IMAD.MOV.U32 R3, RZ, RZ, R0 ;  /* 0x000000ffff037224 */ /* 0x000fce00078e0000 */
.L_x_150:
[----:B------:R-:W-:Y:S05]  /*49e0*/  BSYNC.RECONVERGENT B1 ;  /* 0x0000000000017941 */ /* 0x000fea0003800200 */
.L_x_149:
[----:B------:R-:W-:-:S07]  /*49f0*/  FSEL R3, R3, RZ, P2 ;  /* 0x000000ff03037208 */ /* 0x000fce0001000000 */
.L_x_148:
[----:B------:R-:W-:Y:S05]  /*4a00*/  BSYNC.RECONVERGENT B0 ;  /* 0x0000000000007941 */ /* 0x000fea0003800200 */
.L_x_147:
[----:B------:R-:W0:Y:S01]  /*4a10*/  S2R R5, SR_CgaCtaId ;  /* 0x0000000000057919 */ /* 0x000e220000008800 */
[----:B------:R-:W-:-:S04]  /*4a20*/  MOV R0, 0x400 ;  /* 0x0000040000007802 */ /* 0x000fc80000000f00 */
[----:B0-----:R-:W-:Y:S01]  /*4a30*/  LEA R34, R5, R0, 0x18 ;  /* 0x0000000005227211 */ /* 0x001fe200078ec0ff */
[----:B------:R-:W-:-:S04]  /*4a40*/  VIADD R0, R0, 0x3000 ;  /* 0x0000300000007836 */ /* 0x000fc80000000000 */
[----:B------:R0:W1:Y:S01]  /*4a50*/  LDS R4, [R34+0x3000] ;  /* 0x0030000022047984 */ /* 0x0000620000000800 */
[----:B------:R-:W-:-:S07]  /*4a60*/  LEA R0, R5, R0, 0x18 ;  /* 0x0000000005007211 */ /* 0x000fce00078ec0ff */
.L_x_151:
[C---:B-1----:R-:W-:Y:S01]  /*4a70*/  FMNMX R5, R4.reuse, R3, !PT ;  /* 0x0000000304057209 */ /* 0x042fe20007800000 */
[----:B------:R-:W-:Y:S05]  /*4a80*/  YIELD ;  /* 0x0000000000007946 */ /* 0x000fea0003800000 */
[----:B------:R-:W1:Y:S02]  /*4a90*/  ATOMS.CAS R5, [R0], R4, R5 ;  /* 0x000000040005738d */ /* 0x000e640000000005 */
[----:B-1----:R-:W-:Y:S01]  /*4aa0*/  ISETP.NE.AND P0, PT, R4, R5, PT ;  /* 0x000000050400720c */ /* 0x002fe20003f05270 */
[----:B------:R-:W-:-:S12]  /*4ab0*/  IMAD.MOV.U32 R4, RZ, RZ, R5 ;  /* 0x000000ffff047224 */ /* 0x000fd800078e0005 */
[----:B------:R-:W-:Y:S05]  /*4ac0*/  @P0 BRA `(.L_x_151) ;  /* 0xfffffffc00e80947 */ /* 0x000fea000383ffff */
.L_x_6:
[----:B------:R-:W1:Y:S01]  /*4ad0*/  S2R R0, SR_TID.X ;  /* 0x0000000000007919 */ /* 0x000e620000002100 */
[----:B------:R-:W-:Y:S05]  /*4ae0*/  WARPSYNC.ALL ;  /* 0x0000000000007948 */ /* 0x000fea0003800000 */
[----:B------:R-:W1:Y:S01]  /*4af0*/  S2R R3, SR_TID.Y ;  /* 0x0000000000037919 */ /* 0x000e620000002200 */
[----:B------:R-:W1:Y:S01]  /*4b00*/  S2R R2, SR_TID.Z ;  /* 0x0000000000027919 */ /* 0x000e620000002300 */
[----:B------:R-:W-:Y:S01]  /*4b10*/  BAR.SYNC.DEFER_BLOCKING 0x0 ;  /* 0x0000000000007b1d */ /* 0x000fe20000010000 */
[----:B-1----:R-:W-:-:S13]  /*4b20*/  LOP3.LUT P0, RZ, R2, R0, R3, 0xfe, !PT ;  /* 0x0000000002ff7212 */ /* 0x002fda000780fe03 */
[----:B------:R-:W-:Y:S05]  /*4b30*/  @P0 EXIT ;  /* 0x000000000000094d */ /* 0x000fea0003800000 */
[----:B------:R-:W1:Y:S01]  /*4b40*/  LDC.64 R2, c[0x0][0x390] ;  /* 0x0000e400ff027b82 */ /* 0x000e620000000a00 */
[----:B------:R2:W3:Y:S04]  /*4b50*/  LDS R5, [R34+0x3000] ;  /* 0x0030000022057984 */ /* 0x0004e80000000800 */
[----:B-1-3--:R2:W5:Y:S02]  /*4b60*/  LDG.E R6, desc[UR6][R2.64] ;  /* 0x0000000602067981 */ /* 0x00a564000c1e1900 */
.L_x_152:
[----:B0----5:R-:W-:Y:S01]  /*4b70*/  FMNMX R7, R5, R6, !PT ;  /* 0x0000000605077209 */ /* 0x021fe20007800000 */
[----:B------:R-:W-:Y:S05]  /*4b80*/  YIELD ;  /* 0x0000000000007946 */ /* 0x000fea0003800000 */
[----:B------:R-:W3:Y:S02]  /*4b90*/  ATOMG.E.CAS.STRONG.GPU PT, R7, [R2], R6, R7 ;  /* 0x00000006020773a9 */ /* 0x000ee400001ee107 */
[----:B---3--:R-:W-:Y:S01]  /*4ba0*/  ISETP.NE.AND P0, PT, R6, R7, PT ;  /* 0x000000070600720c */ /* 0x008fe20003f05270 */
[----:B------:R-:W-:-:S12]  /*4bb0*/  IMAD.MOV.U32 R6, RZ, RZ, R7 ;  /* 0x000000ffff067224 */ /* 0x000fd800078e0007 */
[----:B------:R-:W-:Y:S05]  /*4bc0*/  @P0 BRA `(.L_x_152) ;  /* 0xfffffffc00e80947 */ /* 0x000fea000383ffff */
[----:B------:R-:W-:Y:S05]  /*4bd0*/  EXIT ;  /* 0x000000000000794d */ /* 0x000fea0003800000 */
        .weak           $__internal_0_$__cuda_sm3x_div_rn_noftz_f32_slowpath
        .type           $__internal_0_$__cuda_sm3x_div_rn_noftz_f32_slowpath,@function
        .size           $__internal_0_$__cuda_sm3x_div_rn_noftz_f32_slowpath,($_Z15decisionKernel2PfS_S_ffffi$__internal_accurate_pow - $__internal_0_$__cuda_sm3x_div_rn_noftz_f32_slowpath)
$__internal_0_$__cuda_sm3x_div_rn_noftz_f32_slowpath:
[----:B------:R-:W-:Y:S01]  /*4be0*/  SHF.R.U32.HI R6, RZ, 0x17, R5 ;  /* 0x00000017ff067819 */ /* 0x000fe20000011605 */
[----:B------:R-:W-:Y:S01]  /*4bf0*/  BSSY.RECONVERGENT B2, `(.L_x_153) ;  /* 0x0000062000027945 */ /* 0x000fe20003800200 */
[----:B------:R-:W-:Y:S02]  /*4c00*/  SHF.R.U32.HI R0, RZ, 0x17, R4 ;  /* 0x00000017ff007819 */ /* 0x000fe40000011604 */
[----:B------:R-:W-:Y:S02]  /*4c10*/  LOP3.LUT R12, R6, 0xff, RZ, 0xc0, !PT ;  /* 0x000000ff060c7812 */ /* 0x000fe400078ec0ff */
[----:B------:R-:W-:Y:S02]  /*4c20*/  LOP3.LUT R11, R0, 0xff, RZ, 0xc0, !PT ;  /* 0x000000ff000b7812 */ /* 0x000fe400078ec0ff */
[----:B------:R-:W-:-:S03]  /*4c30*/  IADD3 R7, PT, PT, R12, -0x1, RZ ;  /* 0xffffffff0c077810 */ /* 0x000fc60007ffe0ff */
[----:B------:R-:W-:Y:S01]  /*4c40*/  VIADD R0, R11, 0xffffffff ;  /* 0xffffffff0b007836 */ /* 0x000fe20000000000 */
[----:B------:R-:W-:-:S04]  /*4c50*/  ISETP.GT.U32.AND P0, PT, R7, 0xfd, PT ;  /* 0x000000fd0700780c */ /* 0x000fc80003f04070 */
[----:B------:R-:W-:-:S13]  /*4c60*/  ISETP.GT.U32.OR P0, PT, R0, 0xfd, P0 ;  /* 0x000000fd0000780c */ /* 0x000fda0000704470 */
[----:B------:R-:W-:Y:S01]  /*4c70*/  @!P0 IMAD.MOV.U32 R6, RZ, RZ, RZ ;  /* 0x000000ffff068224 */ /* 0x000fe200078e00ff */
[----:B------:R-:W-:Y:S06]  /*4c80*/  @!P0 BRA `(.L_x_154) ;  /* 0x00000000005c8947 */ /* 0x000fec0003800000 */
[----:B------:R-:W-:Y:S02]  /*4c90*/  FSETP.GTU.FTZ.AND P0, PT, |R4|, +INF , PT ;  /* 0x7f8000000400780b */ /* 0x000fe40003f1c200 */
[----:B------:R-:W-:-:S04]  /*4ca0*/  FSETP.GTU.FTZ.AND P1, PT, |R5|, +INF , PT ;  /* 0x7f8000000500780b */ /* 0x000fc80003f3c200 */
[----:B------:R-:W-:-:S13]  /*4cb0*/  PLOP3.LUT P0, PT, P0, P1, PT, 0xf8, 0x8f ;  /* 0x00000000008f781c */ /* 0x000fda0000703f70 */
[----:B------:R-:W-:Y:S05]  /*4cc0*/  @P0 BRA `(.L_x_155) ;  /* 0x00000004004c0947 */ /* 0x000fea0003800000 */
[----:B------:R-:W-:-:S13]  /*4cd0*/  LOP3.LUT P0, RZ, R5, 0x7fffffff, R4, 0xc8, !PT ;  /* 0x7fffffff05ff7812 */ /* 0x000fda000780c804 */
[----:B------:R-:W-:Y:S05]  /*4ce0*/  @!P0 BRA `(.L_x_156) ;  /* 0x00000004003c8947 */ /* 0x000fea0003800000 */
[C---:B------:R-:W-:Y:S02]  /*4cf0*/  FSETP.NEU.FTZ.AND P3, PT, |R4|.reuse, +INF , PT ;  /* 0x7f8000000400780b */ /* 0x040fe40003f7d200 */
[----:B------:R-:W-:Y:S02]  /*4d00*/  FSETP.NEU.FTZ.AND P1, PT, |R5|, +INF , PT ;  /* 0x7f8000000500780b */ /* 0x000fe40003f3d200 */
[----:B------:R-:W-:-:S11]  /*4d10*/  FSETP.NEU.FTZ.AND P0, PT, |R4|, +INF , PT ;  /* 0x7f8000000400780b */ /* 0x000fd60003f1d200 */
[----:B------:R-:W-:Y:S05]  /*4d20*/  @!P1 BRA !P3, `(.L_x_156) ;  /* 0x00000004002c9947 */ /* 0x000fea0005800000 */
[----:B------:R-:W-:-:S04]  /*4d30*/  LOP3.LUT P3, RZ, R4, 0x7fffffff, RZ, 0xc0, !PT ;  /* 0x7fffffff04ff7812 */ /* 0x000fc8000786c0ff */
[----:B------:R-:W-:-:S13]  /*4d40*/  PLOP3.LUT P1, PT, P1, P3, PT, 0x2f, 0xf2 ;  /* 0x0000000000f2781c */ /* 0x000fda0000f26577 */
[----:B------:R-:W-:Y:S05]  /*4d50*/  @P1 BRA `(.L_x_157) ;  /* 0x0000000400181947 */ /* 0x000fea0003800000 */
[----:B------:R-:W-:-:S04]  /*4d60*/  LOP3.LUT P1, RZ, R5, 0x7fffffff, RZ, 0xc0, !PT ;  /* 0x7fffffff05ff7812 */ /* 0x000fc8000782c0ff */
[----:B------:R-:W-:-:S13]  /*4d70*/  PLOP3.LUT P0, PT, P0, P1, PT, 0x2f, 0xf2 ;  /* 0x0000000000f2781c */ /* 0x000fda0000702577 */
[----:B------:R-:W-:Y:S05]  /*4d80*/  @P0 BRA `(.L_x_158) ;  /* 0x0000000400000947 */ /* 0x000fea0003800000 */
[----:B------:R-:W-:Y:S02]  /*4d90*/  ISETP.GE.AND P0, PT, R0, RZ, PT ;  /* 0x000000ff0000720c */ /* 0x000fe40003f06270 */
[----:B------:R-:W-:-:S11]  /*4da0*/  ISETP.GE.AND P1, PT, R7, RZ, PT ;  /* 0x000000ff0700720c */ /* 0x000fd60003f26270 */
[----:B------:R-:W-:Y:S02]  /*4db0*/  @P0 IMAD.MOV.U32 R6, RZ, RZ, RZ ;  /* 0x000000ffff060224 */ /* 0x000fe400078e00ff */
[----:B------:R-:W-:Y:S01]  /*4dc0*/  @!P0 FFMA R4, R4, 1.84467440737095516160e+19, RZ ;  /* 0x5f80000004048823 */ /* 0x000fe200000000ff */
[----:B------:R-:W-:Y:S02]  /*4dd0*/  @!P0 IMAD.MOV.U32 R6, RZ, RZ, -0x40 ;  /* 0xffffffc0ff068424 */ /* 0x000fe400078e00ff */
[----:B------:R-:W-:-:S03]  /*4de0*/  @!P1 FFMA R5, R5, 1.84467440737095516160e+19, RZ ;  /* 0x5f80000005059823 */ /* 0x000fc600000000ff */
[----:B------:R-:W-:-:S07]  /*4df0*/  @!P1 IADD3 R6, PT, PT, R6, 0x40, RZ ;  /* 0x0000004006069810 */ /* 0x000fce0007ffe0ff */
.L_x_154:
[----:B------:R-:W-:Y:S01]  /*4e00*/  LEA R0, R12, 0xc0800000, 0x17 ;  /* 0xc08000000c007811 */ /* 0x000fe200078eb8ff */
[----:B------:R-:W-:Y:S04]  /*4e10*/  BSSY.RECONVERGENT B3, `(.L_x_159) ;  /* 0x0000036000037945 */ /* 0x000fe80003800200 */
[----:B------:R-:W-:Y:S02]  /*4e20*/  IMAD.IADD R7, R5, 0x1, -R0 ;  /* 0x0000000105077824 */ /* 0x000fe400078e0a00 */
[----:B------:R-:W-:Y:S02]  /*4e30*/  VIADD R5, R11, 0xffffff81 ;  /* 0xffffff810b057836 */ /* 0x000fe40000000000 */
[----:B------:R-:W0:Y:S01]  /*4e40*/  MUFU.RCP R8, R7 ;  /* 0x0000000700087308 */ /* 0x000e220000001000 */
[----:B------:R-:W-:Y:S01]  /*4e50*/  FADD.FTZ R9, -R7, -RZ ;  /* 0x800000ff07097221 */ /* 0x000fe20000010100 */
[C---:B------:R-:W-:Y:S01]  /*4e60*/  IMAD R0, R5.reuse, -0x800000, R4 ;  /* 0xff80000005007824 */ /* 0x040fe200078e0204 */
[----:B------:R-:W-:-:S05]  /*4e70*/  IADD3 R5, PT, PT, R5, 0x7f, -R12 ;  /* 0x0000007f05057810 */ /* 0x000fca0007ffe80c */
[----:B------:R-:W-:Y:S02]  /*4e80*/  IMAD.IADD R5, R5, 0x1, R6 ;  /* 0x0000000105057824 */ /* 0x000fe400078e0206 */
[----:B0-----:R-:W-:-:S04]  /*4e90*/  FFMA R11, R8, R9, 1 ;  /* 0x3f800000080b7423 */ /* 0x001fc80000000009 */
[----:B------:R-:W-:-:S04]  /*4ea0*/  FFMA R13, R8, R11, R8 ;  /* 0x0000000b080d7223 */ /* 0x000fc80000000008 */
[----:B------:R-:W-:-:S04]  /*4eb0*/  FFMA R4, R0, R13, RZ ;  /* 0x0000000d00047223 */ /* 0x000fc800000000ff */
[----:B------:R-:W-:-:S04]  /*4ec0*/  FFMA R11, R9, R4, R0 ;  /* 0x00000004090b7223 */ /* 0x000fc80000000000 */
[----:B------:R-:W-:-:S04]  /*4ed0*/  FFMA R8, R13, R11, R4 ;  /* 0x0000000b0d087223 */ /* 0x000fc80000000004 */
[----:B------:R-:W-:-:S04]  /*4ee0*/  FFMA R9, R9, R8, R0 ;  /* 0x0000000809097223 */ /* 0x000fc80000000000 */
[----:B------:R-:W-:-:S05]  /*4ef0*/  FFMA R4, R13, R9, R8 ;  /* 0x000000090d047223 */ /* 0x000fca0000000008 */
[----:B------:R-:W-:-:S04]  /*4f00*/  SHF.R.U32.HI R0, RZ, 0x17, R4 ;  /* 0x00000017ff007819 */ /* 0x000fc80000011604 */
[----:B------:R-:W-:-:S05]  /*4f10*/  LOP3.LUT R0, R0, 0xff, RZ, 0xc0, !PT ;  /* 0x000000ff00007812 */ /* 0x000fca00078ec0ff */
[----:B------:R-:W-:-:S05]  /*4f20*/  IMAD.IADD R11, R0, 0x1, R5 ;  /* 0x00000001000b7824 */ /* 0x000fca00078e0205 */
[----:B------:R-:W-:-:S04]  /*4f30*/  IADD3 R0, PT, PT, R11, -0x1, RZ ;  /* 0xffffffff0b007810 */ /* 0x000fc80007ffe0ff */
[----:B------:R-:W-:-:S13]  /*4f40*/  ISETP.GE.U32.AND P0, PT, R0, 0xfe, PT ;  /* 0x000000fe0000780c */ /* 0x000fda0003f06070 */
[----:B------:R-:W-:Y:S05]  /*4f50*/  @!P0 BRA `(.L_x_160) ;  /* 0x0000000000808947 */ /* 0x000fea0003800000 */
[----:B------:R-:W-:-:S13]  /*4f60*/  ISETP.GT.AND P0, PT, R11, 0xfe, PT ;  /* 0x000000fe0b00780c */ /* 0x000fda0003f04270 */
[----:B------:R-:W-:Y:S05]  /*4f70*/  @P0 BRA `(.L_x_161) ;  /* 0x00000000006c0947 */ /* 0x000fea0003800000 */
[----:B------:R-:W-:-:S13]  /*4f80*/  ISETP.GE.AND P0, PT, R11, 0x1, PT ;  /* 0x000000010b00780c */ /* 0x000fda0003f06270 */
[----:B------:R-:W-:Y:S05]  /*4f90*/  @P0 BRA `(.L_x_162) ;  /* 0x0000000000740947 */ /* 0x000fea0003800000 */
[----:B------:R-:W-:Y:S02]  /*4fa0*/  ISETP.GE.AND P0, PT, R11, -0x18, PT ;  /* 0xffffffe80b00780c */ /* 0x000fe40003f06270 */
[----:B------:R-:W-:-:S11]  /*4fb0*/  LOP3.LUT R4, R4, 0x80000000, RZ, 0xc0, !PT ;  /* 0x8000000004047812 */ /* 0x000fd600078ec0ff */
[----:B------:R-:W-:Y:S05]  /*4fc0*/  @!P0 BRA `(.L_x_162) ;  /* 0x0000000000688947 */ /* 0x000fea0003800000 */
[-CC-:B------:R-:W-:Y:S01]  /*4fd0*/  FFMA.RZ R0, R13, R9.reuse, R8.reuse ;  /* 0x000000090d007223 */ /* 0x180fe2000000c008 */
[----:B------:R-:W-:Y:S02]  /*4fe0*/  VIADD R7, R11, 0x20 ;  /* 0x000000200b077836 */ /* 0x000fe40000000000 */
[-CC-:B------:R-:W-:Y:S01]  /*4ff0*/  FFMA.RM R5, R13, R9.reuse, R8.reuse ;  /* 0x000000090d057223 */ /* 0x180fe20000004008 */
[----:B------:R-:W-:Y:S02]  /*5000*/  ISETP.NE.AND P3, PT, R11, RZ, PT ;  /* 0x000000ff0b00720c */ /* 0x000fe40003f65270 */
[----:B------:R-:W-:Y:S01]  /*5010*/  LOP3.LUT R6, R0, 0x7fffff, RZ, 0xc0, !PT ;  /* 0x007fffff00067812 */ /* 0x000fe200078ec0ff */
[----:B------:R-:W-:Y:S01]  /*5020*/  FFMA.RP R0, R13, R9, R8 ;  /* 0x000000090d007223 */ /* 0x000fe20000008008 */
[----:B------:R-:W-:Y:S01]  /*5030*/  IMAD.MOV R8, RZ, RZ, -R11 ;  /* 0x000000ffff087224 */ /* 0x000fe200078e0a0b */
[----:B------:R-:W-:Y:S02]  /*5040*/  ISETP.NE.AND P1, PT, R11, RZ, PT ;  /* 0x000000ff0b00720c */ /* 0x000fe40003f25270 */
[----:B------:R-:W-:-:S02]  /*5050*/  LOP3.LUT R6, R6, 0x800000, RZ, 0xfc, !PT ;  /* 0x0080000006067812 */ /* 0x000fc400078efcff */
[----:B------:R-:W-:Y:S02]  /*5060*/  FSETP.NEU.FTZ.AND P0, PT, R0, R5, PT ;  /* 0x000000050000720b */ /* 0x000fe40003f1d000 */
[----:B------:R-:W-:Y:S02]  /*5070*/  SHF.L.U32 R7, R6, R7, RZ ;  /* 0x0000000706077219 */ /* 0x000fe400000006ff */
[----:B------:R-:W-:Y:S02]  /*5080*/  SEL R5, R8, RZ, P3 ;  /* 0x000000ff08057207 */ /* 0x000fe40001800000 */
[----:B------:R-:W-:Y:S02]  /*5090*/  ISETP.NE.AND P1, PT, R7, RZ, P1 ;  /* 0x000000ff0700720c */ /* 0x000fe40000f25270 */
[----:B------:R-:W-:Y:S02]  /*50a0*/  SHF.R.U32.HI R5, RZ, R5, R6 ;  /* 0x00000005ff057219 */ /* 0x000fe40000011606 */
[----:B------:R-:W-:-:S02]  /*50b0*/  PLOP3.LUT P0, PT, P0, P1, PT, 0xf8, 0x8f ;  /* 0x00000000008f781c */ /* 0x000fc40000703f70 */
[----:B------:R-:W-:Y:S02]  /*50c0*/  SHF.R.U32.HI R7, RZ, 0x1, R5 ;  /* 0x00000001ff077819 */ /* 0x000fe40000011605 */
[----:B------:R-:W-:-:S04]  /*50d0*/  SEL R0, RZ, 0x1, !P0 ;  /* 0x00000001ff007807 */ /* 0x000fc80004000000 */
[----:B------:R-:W-:-:S04]  /*50e0*/  LOP3.LUT R0, R0, 0x1, R7, 0xf8, !PT ;  /* 0x0000000100007812 */ /* 0x000fc800078ef807 */
[----:B------:R-:W-:-:S05]  /*50f0*/  LOP3.LUT R0, R0, R5, RZ, 0xc0, !PT ;  /* 0x0000000500007212 */ /* 0x000fca00078ec0ff */
[----:B------:R-:W-:-:S05]  /*5100*/  IMAD.IADD R7, R7, 0x1, R0 ;  /* 0x0000000107077824 */ /* 0x000fca00078e0200 */
[----:B------:R-:W-:Y:S01]  /*5110*/  LOP3.LUT R4, R7, R4, RZ, 0xfc, !PT ;  /* 0x0000000407047212 */ /* 0x000fe200078efcff */
[----:B------:R-:W-:Y:S06]  /*5120*/  BRA `(.L_x_162) ;  /* 0x0000000000107947 */ /* 0x000fec0003800000 */
.L_x_161:
[----:B------:R-:W-:-:S04]  /*5130*/  LOP3.LUT R4, R4, 0x80000000, RZ, 0xc0, !PT ;  /* 0x8000000004047812 */ /* 0x000fc800078ec0ff */
[----:B------:R-:W-:Y:S01]  /*5140*/  LOP3.LUT R4, R4, 0x7f800000, RZ, 0xfc, !PT ;  /* 0x7f80000004047812 */ /* 0x000fe200078efcff */
[----:B------:R-:W-:Y:S06]  /*5150*/  BRA `(.L_x_162) ;  /* 0x0000000000047947 */ /* 0x000fec0003800000 */
.L_x_160:
[----:B------:R-:W-:-:S07]  /*5160*/  IMAD R4, R5, 0x800000, R4 ;  /* 0x0080000005047824 */ /* 0x000fce00078e0204 */
.L_x_162:
[----:B------:R-:W-:Y:S05]  /*5170*/  BSYNC.RECONVERGENT B3 ;  /* 0x0000000000037941 */ /* 0x000fea0003800200 */
.L_x_159:
[----:B------:R-:W-:Y:S05]  /*5180*/  BRA `(.L_x_163) ;  /* 0x0000000000207947 */ /* 0x000fea0003800000 */
.L_x_158:
[----:B------:R-:W-:-:S04]  /*5190*/  LOP3.LUT R4, R5, 0x80000000, R4, 0x48, !PT ;  /* 0x8000000005047812 */ /* 0x000fc800078e4804 */
[----:B------:R-:W-:Y:S01]  /*51a0*/  LOP3.LUT R4, R4, 0x7f800000, RZ, 0xfc, !PT ;  /* 0x7f80000004047812 */ /* 0x000fe200078efcff */
[----:B------:R-:W-:Y:S06]  /*51b0*/  BRA `(.L_x_163) ;  /* 0x0000000000147947 */ /* 0x000fec0003800000 */
.L_x_157:
[----:B------:R-:W-:Y:S01]  /*51c0*/  LOP3.LUT R4, R5, 0x80000000, R4, 0x48, !PT ;  /* 0x8000000005047812 */ /* 0x000fe200078e4804 */
[----:B------:R-:W-:Y:S06]  /*51d0*/  BRA `(.L_x_163) ;  /* 0x00000000000c7947 */ /* 0x000fec0003800000 */
.L_x_156:
[----:B------:R-:W0:Y:S01]  /*51e0*/  MUFU.RSQ R4, -QNAN ;  /* 0xffc0000000047908 */ /* 0x000e220000001400 */
[----:B------:R-:W-:Y:S05]  /*51f0*/  BRA `(.L_x_163) ;  /* 0x0000000000047947 */ /* 0x000fea0003800000 */
.L_x_155:
[----:B------:R-:W-:-:S07]  /*5200*/  FADD.FTZ R4, R4, R5 ;  /* 0x0000000504047221 */ /* 0x000fce0000010000 */
.L_x_163:
[----:B------:R-:W-:Y:S05]  /*5210*/  BSYNC.RECONVERGENT B2 ;  /* 0x0000000000027941 */ /* 0x000fea0003800200 */
.L_x_153:
[----:B0-----:R-:W-:Y:S01]  /*5220*/  MOV R0, R4 ;  /* 0x0000000400007202 */ /* 0x001fe20000000f00 */
[----:B------:R-:W-:Y:S02]  /*5230*/  IMAD.MOV.U32 R4, RZ, RZ, R10 ;  /* 0x000000ffff047224 */ /* 0x000fe400078e000a */
[----:B------:R-:W-:-:S04]  /*5240*/  IMAD.MOV.U32 R5, RZ, RZ, 0x0 ;  /* 0x00000000ff057424 */ /* 0x000fc800078e00ff */
[----:B------:R-:W-:Y:S05]  /*5250*/  RET.REL.NODEC R4 `(_Z15decisionKernel2PfS_S_ffffi) ;  /* 0xffffffac04687950 */ /* 0x000fea0003c3ffff */
        .type           $_Z15decisionKernel2PfS_S_ffffi$__internal_accurate_pow,@function
        .size           $_Z15decisionKernel2PfS_S_ffffi$__internal_accurate_pow,(.L_x_197 - $_Z15decisionKernel2PfS_S_ffffi$__internal_accurate_pow)
$_Z15decisionKernel2PfS_S_ffffi$__internal_accurate_pow:
[----:B------:R-:W-:Y:S01]  /*5260*/  ISETP.GT.U32.AND P0, PT, R53, 0xfffff, PT ;  /* 0x000fffff3500780c */ /* 0x000fe20003f04070 */
[----:B------:R-:W-:Y:S01]  /*5270*/  IMAD.MOV.U32 R24, RZ, RZ, R53 ;  /* 0x000000ffff187224 */ /* 0x000fe200078e0035 */
[----:B------:R-:W-:Y:S01]  /*5280*/  UMOV UR4, 0x7d2cafe2 ;  /* 0x7d2cafe200047882 */ /* 0x000fe20000000000 */
[----:B------:R-:W-:Y:S01]  /*5290*/  IMAD.MOV.U32 R28, RZ, RZ, 0x41ad3b5a ;  /* 0x41ad3b5aff1c7424 */ /* 0x000fe200078e00ff */
[----:B------:R-:W-:Y:S01]  /*52a0*/  UMOV UR5, 0x3eb0f5ff ;  /* 0x3eb0f5ff00057882 */ /* 0x000fe20000000000 */
[----:B------:R-:W-:Y:S01]  /*52b0*/  IMAD.MOV.U32 R29, RZ, RZ, 0x3ed0f5d2 ;  /* 0x3ed0f5d2ff1d7424 */ /* 0x000fe200078e00ff */
[----:B------:R-:W-:Y:S01]  /*52c0*/  UMOV UR8, 0x3b39803f ;  /* 0x3b39803f00087882 */ /* 0x000fe20000000000 */
[----:B------:R-:W-:-:S06]  /*52d0*/  UMOV UR9, 0x3c7abc9e ;  /* 0x3c7abc9e00097882 */ /* 0x000fcc0000000000 */
[----:B------:R-:W-:Y:S01]  /*52e0*/  @!P0 DMUL R22, R52, 1.80143985094819840000e+16 ;  /* 0x4350000034168828 */ /* 0x000fe20000000000 */
[----:B------:R-:W-:-:S09]  /*52f0*/  SHF.R.U32.HI R53, RZ, 0x14, R53 ;  /* 0x00000014ff357819 */ /* 0x000fd20000011635 */
[----:B------:R-:W-:Y:S01]  /*5300*/  @!P0 IMAD.MOV.U32 R24, RZ, RZ, R23 ;  /* 0x000000ffff188224 */ /* 0x000fe200078e0017 */
[----:B------:R-:W-:Y:S02]  /*5310*/  @!P0 MOV R52, R22 ;  /* 0x0000001600348202 */ /* 0x000fe40000000f00 */
[----:B------:R-:W-:Y:S02]  /*5320*/  @!P0 LEA.HI R53, R23, 0xffffffca, RZ, 0xc ;  /* 0xffffffca17358811 */ /* 0x000fe400078f60ff */
[----:B------:R-:W-:Y:S01]  /*5330*/  LOP3.LUT R25, R24, 0x800fffff, RZ, 0xc0, !PT ;  /* 0x800fffff18197812 */ /* 0x000fe200078ec0ff */
[----:B------:R-:W-:Y:S01]  /*5340*/  IMAD.MOV.U32 R26, RZ, RZ, R52 ;  /* 0x000000ffff1a7224 */ /* 0x000fe200078e0034 */
[----:B------:R-:W-:Y:S02]  /*5350*/  MOV R24, RZ ;  /* 0x000000ff00187202 */ /* 0x000fe40000000f00 */
[----:B------:R-:W-:-:S04]  /*5360*/  LOP3.LUT R25, R25, 0x3ff00000, RZ, 0xfc, !PT ;  /* 0x3ff0000019197812 */ /* 0x000fc800078efcff */
[----:B------:R-:W-:Y:S01]  /*5370*/  ISETP.GE.U32.AND P1, PT, R25, 0x3ff6a09f, PT ;  /* 0x3ff6a09f1900780c */ /* 0x000fe20003f26070 */
[----:B------:R-:W-:-:S12]  /*5380*/  IMAD.MOV.U32 R27, RZ, RZ, R25 ;  /* 0x000000ffff1b7224 */ /* 0x000fd800078e0019 */
[----:B------:R-:W-:-:S04]  /*5390*/  @P1 VIADD R22, R27, 0xfff00000 ;  /* 0xfff000001b161836 */ /* 0x000fc80000000000 */
[----:B------:R-:W-:-:S06]  /*53a0*/  @P1 IMAD.MOV.U32 R27, RZ, RZ, R22 ;  /* 0x000000ffff1b1224 */ /* 0x000fcc00078e0016 */
[C---:B------:R-:W-:Y:S02]  /*53b0*/  DADD R32, R26.reuse, 1 ;  /* 0x3ff000001a207429 */ /* 0x040fe40000000000 */
[----:B------:R-:W-:-:S04]  /*53c0*/  DADD R26, R26, -1 ;  /* 0xbff000001a1a7429 */ /* 0x000fc80000000000 */
[----:B------:R-:W0:Y:S02]  /*53d0*/  MUFU.RCP64H R25, R33 ;  /* 0x0000002100197308 */ /* 0x000e240000001800 */
[----:B0-----:R-:W-:-:S08]  /*53e0*/  DFMA R30, -R32, R24, 1 ;  /* 0x3ff00000201e742b */ /* 0x001fd00000000118 */
[----:B------:R-:W-:-:S08]  /*53f0*/  DFMA R30, R30, R30, R30 ;  /* 0x0000001e1e1e722b */ /* 0x000fd0000000001e */
[----:B------:R-:W-:-:S08]  /*5400*/  DFMA R30, R24, R30, R24 ;  /* 0x0000001e181e722b */ /* 0x000fd00000000018 */
[----:B------:R-:W-:-:S08]  /*5410*/  DMUL R24, R26, R30 ;  /* 0x0000001e1a187228 */ /* 0x000fd00000000000 */
[----:B------:R-:W-:-:S08]  /*5420*/  DFMA R24, R26, R30, R24 ;  /* 0x0000001e1a18722b */ /* 0x000fd00000000018 */
[----:B------:R-:W-:-:S08]  /*5430*/  DMUL R36, R24, R24 ;  /* 0x0000001818247228 */ /* 0x000fd00000000000 */
[----:B------:R-:W-:Y:S01]  /*5440*/  DFMA R28, R36, UR4, R28 ;  /* 0x00000004241c7c2b */ /* 0x000fe2000800001c */
[----:B------:R-:W-:Y:S01]  /*5450*/  UMOV UR4, 0x75488a3f ;  /* 0x75488a3f00047882 */ /* 0x000fe20000000000 */
[----:B------:R-:W-:-:S06]  /*5460*/  UMOV UR5, 0x3ef3b20a ;  /* 0x3ef3b20a00057882 */ /* 0x000fcc0000000000 */
[----:B------:R-:W-:Y:S01]  /*5470*/  DFMA R34, R36, R28, UR4 ;  /* 0x0000000424227e2b */ /* 0x000fe2000800001c */
[----:B------:R-:W-:Y:S01]  /*5480*/  UMOV UR4, 0xe4faecd5 ;  /* 0xe4faecd500047882 */ /* 0x000fe20000000000 */
[----:B------:R-:W-:Y:S01]  /*5490*/  UMOV UR5, 0x3f1745cd ;  /* 0x3f1745cd00057882 */ /* 0x000fe20000000000 */
[----:B------:R-:W-:-:S05]  /*54a0*/  DADD R28, R26, -R24 ;  /* 0x000000001a1c7229 */ /* 0x000fca0000000818 */
[----:B------:R-:W-:Y:S01]  /*54b0*/  DFMA R34, R36, R34, UR4 ;  /* 0x0000000424227e2b */ /* 0x000fe20008000022 */
[----:B------:R-:W-:Y:S01]  /*54c0*/  UMOV UR4, 0x258a578b ;  /* 0x258a578b00047882 */ /* 0x000fe20000000000 */
[----:B------:R-:W-:Y:S01]  /*54d0*/  UMOV UR5, 0x3f3c71c7 ;  /* 0x3f3c71c700057882 */ /* 0x000fe20000000000 */
[----:B------:R-:W-:-:S05]  /*54e0*/  DADD R28, R28, R28 ;  /* 0x000000001c1c7229 */ /* 0x000fca000000001c */
[----:B------:R-:W-:Y:S01]  /*54f0*/  DFMA R34, R36, R34, UR4 ;  /* 0x0000000424227e2b */ /* 0x000fe20008000022 */
[----:B------:R-:W-:Y:S01]  /*5500*/  UMOV UR4, 0x9242b910 ;  /* 0x9242b91000047882 */ /* 0x000fe20000000000 */
[----:B------:R-:W-:Y:S01]  /*5510*/  UMOV UR5, 0x3f624924 ;  /* 0x3f62492400057882 */ /* 0x000fe20000000000 */
[----:B------:R-:W-:-:S05]  /*5520*/  DFMA R28, R26, -R24, R28 ;  /* 0x800000181a1c722b */ /* 0x000fca000000001c */
[----:B------:R-:W-:Y:S01]  /*5530*/  DFMA R34, R36, R34, UR4 ;  /* 0x0000000424227e2b */ /* 0x000fe20008000022 */
[----:B------:R-:W-:Y:S01]  /*5540*/  UMOV UR4, 0x99999dfb ;  /* 0x99999dfb00047882 */ /* 0x000fe20000000000 */
[----:B------:R-:W-:Y:S01]  /*5550*/  UMOV UR5, 0x3f899999 ;  /* 0x3f89999900057882 */ /* 0x000fe20000000000 */
[----:B------:R-:W-:Y:S02]  /*5560*/  DMUL R28, R30, R28 ;  /* 0x0000001c1e1c7228 */ /* 0x000fe40000000000 */
[----:B------:R-:W-:-:S03]  /*5570*/  DMUL R30, R24, R24 ;  /* 0x00000018181e7228 */ /* 0x000fc60000000000 */
[----:B------:R-:W-:Y:S01]  /*5580*/  DFMA R34, R36, R34, UR4 ;  /* 0x0000000424227e2b */ /* 0x000fe20008000022 */
[----:B------:R-:W-:Y:S01]  /*5590*/  UMOV UR4, 0x55555555 ;  /* 0x5555555500047882 */ /* 0x000fe20000000000 */
[----:B------:R-:W-:-:S03]  /*55a0*/  UMOV UR5, 0x3fb55555 ;  /* 0x3fb5555500057882 */ /* 0x000fc60000000000 */
[----:B------:R-:W-:-:S03]  /*55b0*/  DMUL R22, R24, R30 ;  /* 0x0000001e18167228 */ /* 0x000fc60000000000 */
[----:B------:R-:W-:-:S08]  /*55c0*/  DFMA R26, R36, R34, UR4 ;  /* 0x00000004241a7e2b */ /* 0x000fd00008000022 */
[----:B------:R-:W-:Y:S01]  /*55d0*/  DADD R32, -R26, UR4 ;  /* 0x000000041a207e29 */ /* 0x000fe20008000100 */
[----:B------:R-:W-:Y:S01]  /*55e0*/  UMOV UR4, 0xb9e7b0 ;  /* 0x00b9e7b000047882 */ /* 0x000fe20000000000 */
[----:B------:R-:W-:-:S06]  /*55f0*/  UMOV UR5, 0x3c46a4cb ;  /* 0x3c46a4cb00057882 */ /* 0x000fcc0000000000 */
[----:B------:R-:W-:Y:S02]  /*5600*/  DFMA R32, R36, R34, R32 ;  /* 0x000000222420722b */ /* 0x000fe40000000020 */
[----:B------:R-:W-:Y:S01]  /*5610*/  DFMA R34, R24, R24, -R30 ;  /* 0x000000181822722b */ /* 0x000fe2000000081e */
[----:B------:R-:W-:Y:S02]  /*5620*/  VIADD R37, R29, 0x100000 ;  /* 0x001000001d257836 */ /* 0x000fe40000000000 */
[----:B------:R-:W-:-:S06]  /*5630*/  IMAD.MOV.U32 R36, RZ, RZ, R28 ;  /* 0x000000ffff247224 */ /* 0x000fcc00078e001c */
[----:B------:R-:W-:Y:S02]  /*5640*/  DFMA R34, R24, R36, R34 ;  /* 0x000000241822722b */ /* 0x000fe40000000022 */
[----:B------:R-:W-:Y:S01]  /*5650*/  DADD R36, R32, -UR4 ;  /* 0x8000000420247e29 */ /* 0x000fe20008000000 */
[----:B------:R-:W-:Y:S01]  /*5660*/  UMOV UR4, 0x80000000 ;  /* 0x8000000000047882 */ /* 0x000fe20000000000 */
[----:B------:R-:W-:Y:S01]  /*5670*/  DFMA R32, R24, R30, -R22 ;  /* 0x0000001e1820722b */ /* 0x000fe20000000816 */
[----:B------:R-:W-:-:S07]  /*5680*/  UMOV UR5, 0x43300000 ;  /* 0x4330000000057882 */ /* 0x000fce0000000000 */
[----:B------:R-:W-:Y:S02]  /*5690*/  DFMA R32, R28, R30, R32 ;  /* 0x0000001e1c20722b */ /* 0x000fe40000000020 */
[----:B------:R-:W-:-:S06]  /*56a0*/  DADD R30, R26, R36 ;  /* 0x000000001a1e7229 */ /* 0x000fcc0000000024 */
[----:B------:R-:W-:Y:S02]  /*56b0*/  DFMA R32, R24, R34, R32 ;  /* 0x000000221820722b */ /* 0x000fe40000000020 */
[----:B------:R-:W-:Y:S02]  /*56c0*/  DADD R34, R26, -R30 ;  /* 0x000000001a227229 */ /* 0x000fe4000000081e */
[----:B------:R-:W-:-:S06]  /*56d0*/  DMUL R26, R30, R22 ;  /* 0x000000161e1a7228 */ /* 0x000fcc0000000000 */
[----:B------:R-:W-:Y:S02]  /*56e0*/  DADD R36, R36, R34 ;  /* 0x0000000024247229 */ /* 0x000fe40000000022 */
[----:B------:R-:W-:-:S08]  /*56f0*/  DFMA R34, R30, R22, -R26 ;  /* 0x000000161e22722b */ /* 0x000fd0000000081a */
[----:B------:R-:W-:-:S08]  /*5700*/  DFMA R32, R30, R32, R34 ;  /* 0x000000201e20722b */ /* 0x000fd00000000022 */
[----:B------:R-:W-:-:S08]  /*5710*/  DFMA R36, R36, R22, R32 ;  /* 0x000000162424722b */ /* 0x000fd00000000020 */
[----:B------:R-:W-:-:S08]  /*5720*/  DADD R22, R26, R36 ;  /* 0x000000001a167229 */ /* 0x000fd00000000024 */
[--C-:B------:R-:W-:Y:S02]  /*5730*/  DADD R30, R24, R22.reuse ;  /* 0x00000000181e7229 */ /* 0x100fe40000000016 */
[----:B------:R-:W-:-:S06]  /*5740*/  DADD R26, R26, -R22 ;  /* 0x000000001a1a7229 */ /* 0x000fcc0000000816 */
[----:B------:R-:W-:Y:S02]  /*5750*/  DADD R24, R24, -R30 ;  /* 0x0000000018187229 */ /* 0x000fe4000000081e */
[----:B------:R-:W-:-:S06]  /*5760*/  DADD R26, R36, R26 ;  /* 0x00000000241a7229 */ /* 0x000fcc000000001a */
[----:B------:R-:W-:Y:S01]  /*5770*/  DADD R24, R22, R24 ;  /* 0x0000000016187229 */ /* 0x000fe20000000018 */
[C---:B------:R-:W-:Y:S01]  /*5780*/  IADD3 R22, PT, PT, R53.reuse, -0x3ff, RZ ;  /* 0xfffffc0135167810 */ /* 0x040fe20007ffe0ff */
[----:B------:R-:W-:Y:S02]  /*5790*/  @P1 VIADD R22, R53, 0xfffffc02 ;  /* 0xfffffc0235161836 */ /* 0x000fe40000000000 */
[----:B------:R-:W-:-:S04]  /*57a0*/  IMAD.MOV.U32 R23, RZ, RZ, 0x43300000 ;  /* 0x43300000ff177424 */ /* 0x000fc800078e00ff */
[----:B------:R-:W-:Y:S01]  /*57b0*/  DADD R26, R26, R24 ;  /* 0x000000001a1a7229 */ /* 0x000fe20000000018 */
[----:B------:R-:W-:-:S06]  /*57c0*/  LOP3.LUT R22, R22, 0x80000000, RZ, 0x3c, !PT ;  /* 0x8000000016167812 */ /* 0x000fcc00078e3cff */
[----:B------:R-:W-:Y:S01]  /*57d0*/  DADD R24, R22, -UR4 ;  /* 0x8000000416187e29 */ /* 0x000fe20008000000 */
[----:B------:R-:W-:Y:S01]  /*57e0*/  UMOV UR4, 0xfefa39ef ;  /* 0xfefa39ef00047882 */ /* 0x000fe20000000000 */
[----:B------:R-:W-:Y:S01]  /*57f0*/  DADD R28, R28, R26 ;  /* 0x000000001c1c7229 */ /* 0x000fe2000000001a */
[----:B------:R-:W-:-:S07]  /*5800*/  UMOV UR5, 0x3fe62e42 ;  /* 0x3fe62e4200057882 */ /* 0x000fce0000000000 */
[----:B------:R-:W-:-:S08]  /*5810*/  DADD R26, R30, R28 ;  /* 0x000000001e1a7229 */ /* 0x000fd0000000001c */
[--C-:B------:R-:W-:Y:S02]  /*5820*/  DFMA R22, R24, UR4, R26.reuse ;  /* 0x0000000418167c2b */ /* 0x100fe4000800001a */
[----:B------:R-:W-:-:S06]  /*5830*/  DADD R32, R30, -R26 ;  /* 0x000000001e207229 */ /* 0x000fcc000000081a */
[----:B------:R-:W-:Y:S02]  /*5840*/  DFMA R30, R24, -UR4, R22 ;  /* 0x80000004181e7c2b */ /* 0x000fe40008000016 */
[----:B------:R-:W-:-:S06]  /*5850*/  DADD R32, R28, R32 ;  /* 0x000000001c207229 */ /* 0x000fcc0000000020 */
[----:B------:R-:W-:-:S08]  /*5860*/  DADD R30, -R26, R30 ;  /* 0x000000001a1e7229 */ /* 0x000fd0000000011e */
[----:B------:R-:W-:-:S08]  /*5870*/  DADD R26, R32, -R30 ;  /* 0x00000000201a7229 */ /* 0x000fd0000000081e */
[----:B------:R-:W-:-:S08]  /*5880*/  DFMA R26, R24, UR8, R26 ;  /* 0x00000008181a7c2b */ /* 0x000fd0000800001a */
[----:B------:R-:W-:-:S08]  /*5890*/  DADD R24, R22, R26 ;  /* 0x0000000016187229 */ /* 0x000fd0000000001a */
[----:B------:R-:W-:Y:S02]  /*58a0*/  DADD R22, R22, -R24 ;  /* 0x0000000016167229 */ /* 0x000fe40000000818 */
[----:B------:R-:W-:-:S06]  /*58b0*/  DMUL R28, R24, 2 ;  /* 0x40000000181c7828 */ /* 0x000fcc0000000000 */
[----:B------:R-:W-:Y:S02]  /*58c0*/  DADD R26, R26, R22 ;  /* 0x000000001a1a7229 */ /* 0x000fe40000000016 */
[----:B------:R-:W-:Y:S01]  /*58d0*/  DFMA R24, R24, 2, -R28 ;  /* 0x400000001818782b */ /* 0x000fe2000000081c */
[----:B------:R-:W-:Y:S02]  /*58e0*/  IMAD.MOV.U32 R22, RZ, RZ, 0x652b82fe ;  /* 0x652b82feff167424 */ /* 0x000fe400078e00ff */
[----:B------:R-:W-:-:S05]  /*58f0*/  IMAD.MOV.U32 R23, RZ, RZ, 0x3ff71547 ;  /* 0x3ff71547ff177424 */ /* 0x000fca00078e00ff */
[----:B------:R-:W-:-:S08]  /*5900*/  DFMA R26, R26, 2, R24 ;  /* 0x400000001a1a782b */ /* 0x000fd00000000018 */
[----:B------:R-:W-:-:S08]  /*5910*/  DADD R30, R28, R26 ;  /* 0x000000001c1e7229 */ /* 0x000fd0000000001a */
[----:B------:R-:W-:Y:S02]  /*5920*/  DFMA R22, R30, R22, 6.75539944105574400000e+15 ;  /* 0x433800001e16742b */ /* 0x000fe40000000016 */
[----:B------:R-:W-:Y:S01]  /*5930*/  FSETP.GEU.AND P0, PT, |R31|, 4.1917929649353027344, PT ;  /* 0x4086232b1f00780b */ /* 0x000fe20003f0e200 */
[----:B------:R-:W-:-:S05]  /*5940*/  DADD R28, R28, -R30 ;  /* 0x000000001c1c7229 */ /* 0x000fca000000081e */
[----:B------:R-:W-:-:S03]  /*5950*/  DADD R24, R22, -6.75539944105574400000e+15 ;  /* 0xc338000016187429 */ /* 0x000fc60000000000 */
[----:B------:R-:W-:-:S05]  /*5960*/  DADD R26, R26, R28 ;  /* 0x000000001a1a7229 */ /* 0x000fca000000001c */
[----:B------:R-:W-:Y:S01]  /*5970*/  DFMA R32, R24, -UR4, R30 ;  /* 0x8000000418207c2b */ /* 0x000fe2000800001e */
[----:B------:R-:W-:Y:S01]  /*5980*/  UMOV UR4, 0x3b39803f ;  /* 0x3b39803f00047882 */ /* 0x000fe20000000000 */
[----:B------:R-:W-:-:S06]  /*5990*/  UMOV UR5, 0x3c7abc9e ;  /* 0x3c7abc9e00057882 */ /* 0x000fcc0000000000 */
[----:B------:R-:W-:Y:S01]  /*59a0*/  DFMA R32, R24, -UR4, R32 ;  /* 0x8000000418207c2b */ /* 0x000fe20008000020 */
[----:B------:R-:W-:Y:S01]  /*59b0*/  UMOV UR4, 0x69ce2bdf ;  /* 0x69ce2bdf00047882 */ /* 0x000fe20000000000 */
[----:B------:R-:W-:Y:S01]  /*59c0*/  MOV R24, 0xfca213ea ;  /* 0xfca213ea00187802 */ /* 0x000fe20000000f00 */
[----:B------:R-:W-:Y:S01]  /*59d0*/  IMAD.MOV.U32 R25, RZ, RZ, 0x3e928af3 ;  /* 0x3e928af3ff197424 */ /* 0x000fe200078e00ff */
[----:B------:R-:W-:-:S05]  /*59e0*/  UMOV UR5, 0x3e5ade15 ;  /* 0x3e5ade1500057882 */ /* 0x000fca0000000000 */
[----:B------:R-:W-:Y:S01]  /*59f0*/  DFMA R24, R32, UR4, R24 ;  /* 0x0000000420187c2b */ /* 0x000fe20008000018 */
[----:B------:R-:W-:Y:S01]  /*5a00*/  UMOV UR4, 0x62401315 ;  /* 0x6240131500047882 */ /* 0x000fe20000000000 */
[----:B------:R-:W-:-:S06]  /*5a10*/  UMOV UR5, 0x3ec71dee ;  /* 0x3ec71dee00057882 */ /* 0x000fcc0000000000 */
[----:B------:R-:W-:Y:S01]  /*5a20*/  DFMA R24, R32, R24, UR4 ;  /* 0x0000000420187e2b */ /* 0x000fe20008000018 */
        /* <DEDUP_REMOVED lines=20> */
[----:B------:R-:W-:-:S08]  /*5b70*/  DFMA R24, R32, R24, UR4 ;  /* 0x0000000420187e2b */ /* 0x000fd00008000018 */
[----:B------:R-:W-:-:S08]  /*5b80*/  DFMA R24, R32, R24, 1 ;  /* 0x3ff000002018742b */ /* 0x000fd00000000018 */
[----:B------:R-:W-:-:S10]  /*5b90*/  DFMA R24, R32, R24, 1 ;  /* 0x3ff000002018742b */ /* 0x000fd40000000018 */
[----:B------:R-:W-:Y:S02]  /*5ba0*/  IMAD R29, R22, 0x100000, R25 ;  /* 0x00100000161d7824 */ /* 0x000fe400078e0219 */
[----:B------:R-:W-:Y:S01]  /*5bb0*/  IMAD.MOV.U32 R28, RZ, RZ, R24 ;  /* 0x000000ffff1c7224 */ /* 0x000fe200078e0018 */
[----:B------:R-:W-:Y:S06]  /*5bc0*/  @!P0 BRA `(.L_x_164) ;  /* 0x0000000000308947 */ /* 0x000fec0003800000 */
[----:B------:R-:W-:Y:S01]  /*5bd0*/  FSETP.GEU.AND P1, PT, |R31|, 4.2275390625, PT ;  /* 0x408748001f00780b */ /* 0x000fe20003f2e200 */
[C---:B------:R-:W-:Y:S02]  /*5be0*/  DADD R28, R30.reuse, +INF ;  /* 0x7ff000001e1c7429 */ /* 0x040fe40000000000 */
[----:B------:R-:W-:-:S08]  /*5bf0*/  DSETP.GEU.AND P0, PT, R30, RZ, PT ;  /* 0x000000ff1e00722a */ /* 0x000fd00003f0e000 */
[----:B------:R-:W-:Y:S02]  /*5c00*/  FSEL R28, R28, RZ, P0 ;  /* 0x000000ff1c1c7208 */ /* 0x000fe40000000000 */
[----:B------:R-:W-:Y:S02]  /*5c10*/  @!P1 LEA.HI R23, R22, R22, RZ, 0x1 ;  /* 0x0000001616179211 */ /* 0x000fe400078f08ff */
[----:B------:R-:W-:Y:S02]  /*5c20*/  FSEL R29, R29, RZ, P0 ;  /* 0x000000ff1d1d7208 */ /* 0x000fe40000000000 */
[----:B------:R-:W-:-:S04]  /*5c30*/  @!P1 SHF.R.S32.HI R23, RZ, 0x1, R23 ;  /* 0x00000001ff179819 */ /* 0x000fc80000011417 */
[----:B------:R-:W-:Y:S01]  /*5c40*/  @!P1 LEA R25, R23, R25, 0x14 ;  /* 0x0000001917199211 */ /* 0x000fe200078ea0ff */
[----:B------:R-:W-:-:S05]  /*5c50*/  @!P1 IMAD.IADD R22, R22, 0x1, -R23 ;  /* 0x0000000116169824 */ /* 0x000fca00078e0a17 */
[----:B------:R-:W-:Y:S01]  /*5c60*/  @!P1 LEA R23, R22, 0x3ff00000, 0x14 ;  /* 0x3ff0000016179811 */ /* 0x000fe200078ea0ff */
[----:B------:R-:W-:-:S06]  /*5c70*/  @!P1 IMAD.MOV.U32 R22, RZ, RZ, RZ ;  /* 0x000000ffff169224 */ /* 0x000fcc00078e00ff */
[----:B------:R-:W-:-:S11]  /*5c80*/  @!P1 DMUL R28, R24, R22 ;  /* 0x00000016181c9228 */ /* 0x000fd60000000000 */
.L_x_164:
[----:B------:R-:W-:Y:S01]  /*5c90*/  DFMA R26, R26, R28, R28 ;  /* 0x0000001c1a1a722b */ /* 0x000fe2000000001c */
[----:B------:R-:W-:Y:S01]  /*5ca0*/  IMAD.MOV.U32 R24, RZ, RZ, R0 ;  /* 0x000000ffff187224 */ /* 0x000fe200078e0000 */
[----:B------:R-:W-:Y:S01]  /*5cb0*/  DSETP.NEU.AND P0, PT, |R28|, +INF , PT ;  /* 0x7ff000001c00742a */ /* 0x000fe20003f0d200 */
[----:B------:R-:W-:-:S07]  /*5cc0*/  IMAD.MOV.U32 R25, RZ, RZ, 0x0 ;  /* 0x00000000ff197424 */ /* 0x000fce00078e00ff */
[----:B------:R-:W-:Y:S02]  /*5cd0*/  FSEL R23, R28, R26, !P0 ;  /* 0x0000001a1c177208 */ /* 0x000fe40004000000 */
[----:B------:R-:W-:Y:S01]  /*5ce0*/  FSEL R22, R29, R27, !P0 ;  /* 0x0000001b1d167208 */ /* 0x000fe20004000000 */
[----:B------:R-:W-:Y:S06]  /*5cf0*/  RET.REL.NODEC R24 `(_Z15decisionKernel2PfS_S_ffffi) ;  /* 0xffffffa018c07950 */ /* 0x000fec0003c3ffff */
.L_x_165:
        /* <DEDUP_REMOVED lines=16> */
.L_x_197:


//--------------------- .text._Z15decisionKernel1PfS_S_fffi --------------------------
	.section	.text._Z15decisionKernel1PfS_S_fffi,"ax",@progbits
	.align	128
        .global         _Z15decisionKernel1PfS_S_fffi
        .type           _Z15decisionKernel1PfS_S_fffi,@function
        .size           _Z15decisionKernel1PfS_S_fffi,(.L_x_198 - _Z15decisionKernel1PfS_S_fffi)
        .other          _Z15decisionKernel1PfS_S_fffi,@"STO_CUDA_ENTRY STV_DEFAULT"
_Z15decisionKernel1PfS_S_fffi:
.text._Z15decisionKernel1PfS_S_fffi:
[----:B------:R-:W-:Y:S01]  /*0000*/  LDC R1, c[0x0][0x37c] ;  /* 0x0000df00ff017b82 */ /* 0x000fe20000000800 */
[----:B------:R-:W0:Y:S01]  /*0010*/  S2R R6, SR_TID.X ;  /* 0x0000000000067919 */ /* 0x000e220000002100 */
[----:B------:R-:W0:Y:S01]  /*0020*/  LDCU UR4, c[0x0][0x360] ;  /* 0x00006c00ff0477ac */ /* 0x000e220008000800 */
[----:B------:R-:W0:Y:S01]  /*0030*/  S2R R3, SR_CTAID.X ;  /* 0x0000000000037919 */ /* 0x000e220000002500 */
[----:B------:R-:W1:Y:S01]  /*0040*/  LDCU UR5, c[0x0][0x364] ;  /* 0x00006c80ff0577ac */ /* 0x000e620008000800 */
[----:B------:R-:W1:Y:S01]  /*0050*/  S2R R11, SR_TID.Y ;  /* 0x00000000000b7919 */ /* 0x000e620000002200 */
[----:B------:R-:W2:Y:S01]  /*0060*/  LDCU UR6, c[0x0][0x368] ;  /* 0x00006d00ff0677ac */ /* 0x000ea20008000800 */
[----:B------:R-:W1:Y:S01]  /*0070*/  S2R R0, SR_CTAID.Y ;  /* 0x0000000000007919 */ /* 0x000e620000002600 */
[----:B------:R-:W3:Y:S01]  /*0080*/  LDCU UR7, c[0x0][0x3a4] ;  /* 0x00007480ff0777ac */ /* 0x000ee20008000800 */
[----:B------:R-:W2:Y:S01]  /*0090*/  S2R R7, SR_TID.Z ;  /* 0x0000000000077919 */ /* 0x000ea20000002300 */
[----:B------:R-:W4:Y:S01]  /*00a0*/  LDCU.64 UR8, c[0x0][0x358] ;  /* 0x00006b00ff0877ac */ /* 0x000f220008000a00 */
[----:B------:R-:W2:Y:S01]  /*00b0*/  S2R R12, SR_CTAID.Z ;  /* 0x00000000000c7919 */ /* 0x000ea20000002700 */
[----:B0-----:R-:W-:-:S02]  /*00c0*/  IMAD R4, R3, UR4, R6 ;  /* 0x0000000403047c24 */ /* 0x001fc4000f8e0206 */
[----:B-1----:R-:W-:Y:S02]  /*00d0*/  IMAD R5, R0, UR5, R11 ;  /* 0x0000000500057c24 */ /* 0x002fe4000f8e020b */
[----:B--2---:R-:W-:Y:S01]  /*00e0*/  IMAD R12, R12, UR6, R7 ;  /* 0x000000060c0c7c24 */ /* 0x004fe2000f8e0207 */
[----:B---3--:R-:W-:-:S04]  /*00f0*/  UIADD3 UR6, UPT, UPT, UR7, 0x2, URZ ;  /* 0x0000000207067890 */ /* 0x008fc8000fffe0ff */
[----:B------:R-:W-:-:S04]  /*0100*/  VIMNMX3 R0, R4, R5, R12, !PT ;  /* 0x000000050400720f */ /* 0x000fc8000780010c */
[----:B------:R-:W-:-:S13]  /*0110*/  ISETP.GE.AND P1, PT, R0, UR6, PT ;  /* 0x0000000600007c0c */ /* 0x000fda000bf26270 */
[----:B------:R-:W0:Y:S01]  /*0120*/  @!P1 LDC.64 R2, c[0x0][0x380] ;  /* 0x0000e000ff029b82 */ /* 0x000e220000000a00 */
[----:B------:R-:W-:-:S04]  /*0130*/  @!P1 IMAD R9, R12, UR6, R5 ;  /* 0x000000060c099c24 */ /* 0x000fc8000f8e0205 */
[----:B------:R-:W-:-:S04]  /*0140*/  @!P1 IMAD R9, R9, UR6, R4 ;  /* 0x0000000609099c24 */ /* 0x000fc8000f8e0204 */
[----:B0-----:R-:W-:-:S06]  /*0150*/  @!P1 IMAD.WIDE R2, R9, 0x4, R2 ;  /* 0x0000000409029825 */ /* 0x001fcc00078e0202 */
[----:B----4-:R-:W2:Y:S01]  /*0160*/  @!P1 LDG.E R3, desc[UR8][R2.64] ;  /* 0x0000000802039981 */ /* 0x010ea2000c1e1900 */
[----:B------:R-:W0:Y:S01]  /*0170*/  S2UR UR5, SR_CgaCtaId ;  /* 0x00000000000579c3 */ /* 0x000e220000008800 */
[----:B------:R-:W-:Y:S01]  /*0180*/  UMOV UR4, 0x400 ;  /* 0x0000040000047882 */ /* 0x000fe20000000000 */
[----:B------:R-:W-:-:S04]  /*0190*/  ISETP.GT.AND P0, PT, R4, UR7, PT ;  /* 0x0000000704007c0c */ /* 0x000fc8000bf04270 */
[----:B------:R-:W-:Y:S01]  /*01a0*/  ISETP.LT.OR P0, PT, R4, 0x1, P0 ;  /* 0x000000010400780c */ /* 0x000fe20000701670 */
[----:B0-----:R-:W-:-:S06]  /*01b0*/  ULEA UR4, UR5, UR4, 0x18 ;  /* 0x0000000405047291 */ /* 0x001fcc000f8ec0ff */
[----:B------:R-:W-:-:S04]  /*01c0*/  LEA R0, R6, UR4, 0x8 ;  /* 0x0000000406007c11 */ /* 0x000fc8000f8e40ff */
[----:B------:R-:W-:-:S05]  /*01d0*/  LEA R0, R11, R0, 0x5 ;  /* 0x000000000b007211 */ /* 0x000fca00078e28ff */
[----:B------:R-:W-:-:S05]  /*01e0*/  IMAD R8, R7, 0x4, R0 ;  /* 0x0000000407087824 */ /* 0x000fca00078e0200 */
[----:B--2---:R0:W-:Y:S01]  /*01f0*/  @!P1 STS [R8], R3 ;  /* 0x0000000308009388 */ /* 0x0041e20000000800 */
[----:B------:R-:W-:Y:S06]  /*0200*/  BAR.SYNC.DEFER_BLOCKING 0x0 ;  /* 0x0000000000007b1d */ /* 0x000fec0000010000 */
[----:B------:R-:W-:Y:S05]  /*0210*/  @P0 EXIT ;  /* 0x000000000000094d */ /* 0x000fea0003800000 */
[C---:B------:R-:W-:Y:S02]  /*0220*/  ISETP.GT.AND P0, PT, R5.reuse, UR7, PT ;  /* 0x0000000705007c0c */ /* 0x040fe4000bf04270 */
[----:B------:R-:W-:Y:S02]  /*0230*/  IADD3 R0, PT, PT, R12, -0x1, RZ ;  /* 0xffffffff0c007810 */ /* 0x000fe40007ffe0ff */
[----:B------:R-:W-:-:S04]  /*0240*/  ISETP.EQ.OR P0, PT, R5, RZ, P0 ;  /* 0x000000ff0500720c */ /* 0x000fc80000702670 */
[----:B------:R-:W-:-:S13]  /*0250*/  ISETP.GE.U32.OR P0, PT, R0, UR7, P0 ;  /* 0x0000000700007c0c */ /* 0x000fda0008706470 */
[----:B------:R-:W-:Y:S05]  /*0260*/  @P0 EXIT ;  /* 0x000000000000094d */ /* 0x000fea0003800000 */
[----:B------:R-:W-:Y:S01]  /*0270*/  ISETP.GE.U32.AND P0, PT, R6, 0x7, PT ;  /* 0x000000070600780c */ /* 0x000fe20003f06070 */
[----:B------:R-:W-:Y:S04]  /*0280*/  BSSY.RECONVERGENT B1, `(.L_x_166) ;  /* 0x0000019000017945 */ /* 0x000fe80003800200 */
[----:B------:R-:W-:Y:S08]  /*0290*/  BSSY.RELIABLE B0, `(.L_x_167) ;  /* 0x000000f000007945 */ /* 0x000ff00003800100 */
[----:B------:R-:W-:Y:S05]  /*02a0*/  @!P0 BRA `(.L_x_168) ;  /* 0x0000000000248947 */ /* 0x000fea0003800000 */
[----:B------:R-:W1:Y:S01]  /*02b0*/  LDCU.64 UR4, c[0x0][0x380] ;  /* 0x00007000ff0477ac */ /* 0x000e620008000a00 */
[----:B------:R-:W-:-:S04]  /*02c0*/  IMAD R0, R12, UR6, R5 ;  /* 0x000000060c007c24 */ /* 0x000fc8000f8e0205 */
[----:B0-----:R-:W-:-:S05]  /*02d0*/  IMAD R3, R0, UR6, RZ ;  /* 0x0000000600037c24 */ /* 0x001fca000f8e02ff */
[----:B------:R-:W-:-:S05]  /*02e0*/  IADD3 R0, P0, PT, R3, R4, RZ ;  /* 0x0000000403007210 */ /* 0x000fca0007f1e0ff */
[----:B------:R-:W-:Y:S01]  /*02f0*/  IMAD.X R3, RZ, RZ, RZ, P0 ;  /* 0x000000ffff037224 */ /* 0x000fe200000e06ff */
[----:B-1----:R-:W-:-:S04]  /*0300*/  LEA R14, P0, R0, UR4, 0x2 ;  /* 0x00000004000e7c11 */ /* 0x002fc8000f8010ff */
[----:B------:R-:W-:-:S05]  /*0310*/  LEA.HI.X R15, R0, UR5, R3, 0x2, P0 ;  /* 0x00000005000f7c11 */ /* 0x000fca00080f1403 */
[----:B------:R0:W5:Y:S01]  /*0320*/  LDG.E R14, desc[UR8][R14.64+0x4] ;  /* 0x000004080e0e7981 */ /* 0x000162000c1e1900 */
[----:B------:R-:W-:Y:S05]  /*0330*/  BRA `(.L_x_169) ;  /* 0x0000000000107947 */ /* 0x000fea0003800000 */
.L_x_168:
[----:B------:R1:W2:Y:S01]  /*0340*/  LDS R14, [R8+0x100] ;  /* 0x00010000080e7984 */ /* 0x0002a20000000800 */
[----:B------:R-:W-:-:S13]  /*0350*/  ISETP.NE.AND P0, PT, R6, RZ, PT ;  /* 0x000000ff0600720c */ /* 0x000fda0003f05270 */
[----:B------:R-:W-:Y:S05]  /*0360*/  @!P0 BREAK.RELIABLE B0 ;  /* 0x0000000000008942 */ /* 0x000fea0003800100 */
[----:B-1----:R-:W-:Y:S05]  /*0370*/  @!P0 BRA `(.L_x_170) ;  /* 0x00000000000c8947 */ /* 0x002fea0003800000 */
.L_x_169:
[----:B------:R-:W-:Y:S05]  /*0380*/  BSYNC.RELIABLE B0 ;  /* 0x0000000000007941 */ /* 0x000fea0003800100 */
.L_x_167:
[----:B------:R1:W3:Y:S01]  /*0390*/  LDS R13, [R8+-0x100] ;  /* 0xffff0000080d7984 */ /* 0x0002e20000000800 */
[----:B------:R-:W-:Y:S05]  /*03a0*/  BRA `(.L_x_171) ;  /* 0x0000000000187947 */ /* 0x000fea0003800000 */
.L_x_170:
[----:B0-----:R-:W0:Y:S01]  /*03b0*/  LDC.64 R2, c[0x0][0x380] ;  /* 0x0000e000ff027b82 */ /* 0x001e220000000a00 */
[----:B------:R-:W-:-:S04]  /*03c0*/  IMAD R9, R12, UR6, R5 ;  /* 0x000000060c097c24 */ /* 0x000fc8000f8e0205 */
[----:B------:R-:W-:-:S05]  /*03d0*/  IMAD R9, R9, UR6, R4 ;  /* 0x0000000609097c24 */ /* 0x000fca000f8e0204 */
[----:B------:R-:W-:-:S05]  /*03e0*/  IADD3 R9, PT, PT, R9, -0x1, RZ ;  /* 0xffffffff09097810 */ /* 0x000fca0007ffe0ff */
[----:B0-----:R-:W-:-:S05]  /*03f0*/  IMAD.WIDE.U32 R2, R9, 0x4, R2 ;  /* 0x0000000409027825 */ /* 0x001fca00078e0002 */
[----:B------:R0:W5:Y:S02]  /*0400*/  LDG.E R13, desc[UR8][R2.64] ;  /* 0x00000008020d7981 */ /* 0x000164000c1e1900 */
.L_x_171:
[----:B------:R-:W-:Y:S05]  /*0410*/  BSYNC.RECONVERGENT B1 ;  /* 0x0000000000017941 */ /* 0x000fea0003800200 */
.L_x_166:
[----:B------:R-:W-:Y:S05]  /*0420*/  WARPSYNC.ALL ;  /* 0x0000000000007948 */ /* 0x000fea0003800000 */
[----:B------:R-:W4:Y:S01]  /*0430*/  LDC R9, c[0x0][0x398] ;  /* 0x0000e600ff097b82 */ /* 0x000f220000000800 */
[----:B------:R-:W-:Y:S01]  /*0440*/  IMAD.MOV.U32 R6, RZ, RZ, 0x3f000000 ;  /* 0x3f000000ff067424 */ /* 0x000fe200078e00ff */
[----:B----4-:R-:W0:Y:S08]  /*0450*/  MUFU.RCP R0, R9 ;  /* 0x0000000900007308 */ /* 0x010e300000001000 */
[----:B------:R-:W4:Y:S01]  /*0460*/  FCHK P0, R6, R9 ;  /* 0x0000000906007302 */ /* 0x000f220000000000 */
[----:B0-----:R-:W-:-:S04]  /*0470*/  FFMA R3, R0, -R9, 1 ;  /* 0x3f80000000037423 */ /* 0x001fc80000000809 */
[----:B------:R-:W-:-:S04]  /*0480*/  FFMA R0, R0, R3, R0 ;  /* 0x0000000300007223 */ /* 0x000fc80000000000 */
[----:B------:R-:W-:-:S04]  /*0490*/  FFMA R3, R0, 0.5, RZ ;  /* 0x3f00000000037823 */ /* 0x000fc800000000ff */
[----:B------:R-:W-:-:S04]  /*04a0*/  FFMA R2, R3, -R9, 0.5 ;  /* 0x3f00000003027423 */ /* 0x000fc80000000809 */
[----:B------:R-:W-:Y:S01]  /*04b0*/  FFMA R0, R0, R2, R3 ;  /* 0x0000000200007223 */ /* 0x000fe20000000003 */
[----:B----4-:R-:W-:Y:S06]  /*04c0*/  @!P0 BRA `(.L_x_172) ;  /* 0x00000000000c8947 */ /* 0x010fec0003800000 */
[----:B------:R-:W0:Y:S01]  /*04d0*/  LDC R3, c[0x0][0x398] ;  /* 0x0000e600ff037b82 */ /* 0x000e220000000800 */
[----:B------:R-:W-:-:S07]  /*04e0*/  MOV R2, 0x500 ;  /* 0x0000050000027802 */ /* 0x000fce0000000f00 */
[----:B0123-5:R-:W-:Y:S05]  /*04f0*/  CALL.REL.NOINC `($__internal_1_$__cuda_sm3x_div_rn_noftz_f32_slowpath) ;  /* 0x0000000400bc7944 */ /* 0x02ffea0003c00000 */
.L_x_172:
[----:B------:R-:W0:Y:S01]  /*0500*/  LDC.64 R16, c[0x0][0x388] ;  /* 0x0000e200ff107b82 */ /* 0x000e220000000a00 */
[----:B------:R-:W-:Y:S02]  /*0510*/  IMAD R10, R12, UR6, RZ ;  /* 0x000000060c0a7c24 */ /* 0x000fe4000f8e02ff */
[C-C-:B--23-5:R-:W-:Y:S01]  /*0520*/  FADD R15, -R13.reuse, R14.reuse ;  /* 0x0000000e0d0f7221 */ /* 0x16cfe20000000100 */
[----:B------:R-:W-:Y:S01]  /*0530*/  FADD R19, |R13|, |R14| ;  /* 0x4000000e0d137221 */ /* 0x000fe20000000200 */
[----:B------:R-:W-:Y:S01]  /*0540*/  ISETP.GE.U32.AND P0, PT, R11, 0x7, PT ;  /* 0x000000070b00780c */ /* 0x000fe20003f06070 */
[----:B------:R-:W-:Y:S01]  /*0550*/  BSSY.RECONVERGENT B2, `(.L_x_173) ;  /* 0x000001d000027945 */ /* 0x000fe20003800200 */
[----:B------:R-:W-:Y:S01]  /*0560*/  IADD3 R9, PT, PT, R5, R10, RZ ;  /* 0x0000000a05097210 */ /* 0x000fe20007ffe0ff */
[-C--:B------:R-:W-:Y:S01]  /*0570*/  FMUL R15, R15, R0.reuse ;  /* 0x000000000f0f7220 */ /* 0x080fe20000400000 */
[----:B------:R-:W2:Y:S01]  /*0580*/  LDC.64 R2, c[0x0][0x390] ;  /* 0x0000e400ff027b82 */ /* 0x000ea20000000a00 */
[----:B------:R-:W-:Y:S01]  /*0590*/  FMUL R19, R19, R0 ;  /* 0x0000000013137220 */ /* 0x000fe20000400000 */
[----:B------:R-:W-:Y:S01]  /*05a0*/  BSSY.RELIABLE B1, `(.L_x_174) ;  /* 0x0000010000017945 */ /* 0x000fe20003800100 */
[----:B------:R-:W-:-:S04]  /*05b0*/  IMAD R13, R9, UR6, R4 ;  /* 0x00000006090d7c24 */ /* 0x000fc8000f8e0204 */
[----:B0-----:R-:W-:-:S05]  /*05c0*/  IMAD.WIDE.U32 R16, R13, 0x4, R16 ;  /* 0x000000040d107825 */ /* 0x001fca00078e0010 */
[----:B------:R0:W-:Y:S01]  /*05d0*/  STG.E desc[UR8][R16.64], R15 ;  /* 0x0000000f10007986 */ /* 0x0001e2000c101908 */
[----:B--2---:R-:W-:-:S05]  /*05e0*/  IMAD.WIDE.U32 R2, R13, 0x4, R2 ;  /* 0x000000040d027825 */ /* 0x004fca00078e0002 */
[----:B------:R0:W-:Y:S01]  /*05f0*/  STG.E desc[UR8][R2.64], R19 ;  /* 0x0000001302007986 */ /* 0x0001e2000c101908 */
[----:B------:R-:W-:Y:S05]  /*0600*/  @!P0 BRA `(.L_x_175) ;  /* 0x0000000000148947 */ /* 0x000fea0003800000 */
[----:B0-----:R-:W0:Y:S01]  /*0610*/  LDC.64 R2, c[0x0][0x380] ;  /* 0x0000e000ff027b82 */ /* 0x001e220000000a00 */
[----:B------:R-:W-:-:S04]  /*0620*/  VIADD R13, R13, UR6 ;  /* 0x000000060d0d7c36 */ /* 0x000fc80008000000 */
[----:B0-----:R-:W-:-:S05]  /*0630*/  IMAD.WIDE.U32 R2, R13, 0x4, R2 ;  /* 0x000000040d027825 */ /* 0x001fca00078e0002 */
[----:B------:R2:W5:Y:S01]  /*0640*/  LDG.E R13, desc[UR8][R2.64] ;  /* 0x00000008020d7981 */ /* 0x000562000c1e1900 */
[----:B------:R-:W-:Y:S05]  /*0650*/  BRA `(.L_x_176) ;  /* 0x0000000000107947 */ /* 0x000fea0003800000 */
.L_x_175:
[----:B------:R2:W3:Y:S01]  /*0660*/  LDS R13, [R8+0x20] ;  /* 0x00002000080d7984 */ /* 0x0004e20000000800 */
[----:B------:R-:W-:-:S13]  /*0670*/  ISETP.NE.AND P0, PT, R11, RZ, PT ;  /* 0x000000ff0b00720c */ /* 0x000fda0003f05270 */
[----:B------:R-:W-:Y:S05]  /*0680*/  @!P0 BREAK.RELIABLE B1 ;  /* 0x0000000000018942 */ /* 0x000fea0003800100 */
[----:B--2---:R-:W-:Y:S05]  /*0690*/  @!P0 BRA `(.L_x_177) ;  /* 0x00000000000c8947 */ /* 0x004fea0003800000 */
.L_x_176:
[----:B------:R-:W-:Y:S05]  /*06a0*/  BSYNC.RELIABLE B1 ;  /* 0x0000000000017941 */ /* 0x000fea0003800100 */
.L_x_174:
[----:B------:R4:W0:Y:S01]  /*06b0*/  LDS R14, [R8+-0x20] ;  /* 0xffffe000080e7984 */ /* 0x0008220000000800 */
[----:B------:R-:W-:Y:S05]  /*06c0*/  BRA `(.L_x_178) ;  /* 0x0000000000147947 */ /* 0x000fea0003800000 */
.L_x_177:
[----:B0-----:R-:W0:Y:S01]  /*06d0*/  LDC.64 R14, c[0x0][0x380] ;  /* 0x0000e000ff0e7b82 */ /* 0x001e220000000a00 */
[----:B------:R-:W-:-:S05]  /*06e0*/  IADD3 R3, PT, PT, R9, -0x1, RZ ;  /* 0xffffffff09037810 */ /* 0x000fca0007ffe0ff */
[----:B------:R-:W-:-:S04]  /*06f0*/  IMAD R3, R3, UR6, R4 ;  /* 0x0000000603037c24 */ /* 0x000fc8000f8e0204 */
[----:B0-----:R-:W-:-:S06]  /*0700*/  IMAD.WIDE.U32 R14, R3, 0x4, R14 ;  /* 0x00000004030e7825 */ /* 0x001fcc00078e000e */
[----:B------:R0:W5:Y:S02]  /*0710*/  LDG.E R14, desc[UR8][R14.64] ;  /* 0x000000080e0e7981 */ /* 0x000164000c1e1900 */
.L_x_178:
[----:B------:R-:W-:Y:S05]  /*0720*/  BSYNC.RECONVERGENT B2 ;  /* 0x0000000000027941 */ /* 0x000fea0003800200 */
.L_x_173:
[----:B------:R-:W-:Y:S05]  /*0730*/  WARPSYNC.ALL ;  /* 0x0000000000007948 */ /* 0x000fea0003800000 */
[----:B------:R-:W1:Y:S02]  /*0740*/  LDC R11, c[0x0][0x39c] ;  /* 0x0000e700ff0b7b82 */ /* 0x000e640000000800 */
[----:B-1----:R-:W0:Y:S08]  /*0750*/  MUFU.RCP R0, R11 ;  /* 0x0000000b00007308 */ /* 0x002e300000001000 */
[----:B------:R-:W1:Y:S01]  /*0760*/  FCHK P0, R6, R11 ;  /* 0x0000000b06007302 */ /* 0x000e620000000000 */
[----:B0-2---:R-:W-:-:S04]  /*0770*/  FFMA R3, R0, -R11, 1 ;  /* 0x3f80000000037423 */ /* 0x005fc8000000080b */
[----:B------:R-:W-:-:S04]  /*0780*/  FFMA R0, R0, R3, R0 ;  /* 0x0000000300007223 */ /* 0x000fc80000000000 */
[----:B------:R-:W-:-:S04]  /*0790*/  FFMA R3, R0, 0.5, RZ ;  /* 0x3f00000000037823 */ /* 0x000fc800000000ff */
[----:B------:R-:W-:-:S04]  /*07a0*/  FFMA R2, R3, -R11, 0.5 ;  /* 0x3f00000003027423 */ /* 0x000fc8000000080b */
[----:B------:R-:W-:Y:S01]  /*07b0*/  FFMA R0, R0, R2, R3 ;  /* 0x0000000200007223 */ /* 0x000fe20000000003 */
[----:B-1----:R-:W-:Y:S06]  /*07c0*/  @!P0 BRA `(.L_x_179) ;  /* 0x00000000000c8947 */ /* 0x002fec0003800000 */
[----:B------:R-:W0:Y:S01]  /*07d0*/  LDC R3, c[0x0][0x39c] ;  /* 0x0000e700ff037b82 */ /* 0x000e220000000800 */
[----:B------:R-:W-:-:S07]  /*07e0*/  MOV R2, 0x800 ;  /* 0x0000080000027802 */ /* 0x000fce0000000f00 */
[----:B0--345:R-:W-:Y:S05]  /*07f0*/  CALL.REL.NOINC `($__internal_1_$__cuda_sm3x_div_rn_noftz_f32_slowpath) ;  /* 0x0000000000fc7944 */ /* 0x039fea0003c00000 */
.L_x_179:
[----:B------:R-:W0:Y:S01]  /*0800*/  LDC.64 R16, c[0x0][0x388] ;  /* 0x0000e200ff107b82 */ /* 0x000e220000000a00 */
[----:B------:R-:W-:Y:S02]  /*0810*/  VIADD R12, R12, UR6 ;  /* 0x000000060c0c7c36 */ /* 0x000fe40008000000 */
[C-C-:B---3-5:R-:W-:Y:S01]  /*0820*/  FADD R11, -R14.reuse, R13.reuse ;  /* 0x0000000d0e0b7221 */ /* 0x168fe20000000100 */
[----:B------:R-:W-:Y:S01]  /*0830*/  FADD R13, |R14|, |R13| ;  /* 0x4000000d0e0d7221 */ /* 0x000fe20000000200 */
[----:B------:R-:W-:Y:S01]  /*0840*/  ISETP.GE.U32.AND P0, PT, R7, 0x7, PT ;  /* 0x000000070700780c */ /* 0x000fe20003f06070 */
[----:B------:R-:W-:Y:S02]  /*0850*/  IMAD R15, R12, UR6, R5 ;  /* 0x000000060c0f7c24 */ /* 0x000fe4000f8e0205 */
[-C--:B------:R-:W-:Y:S01]  /*0860*/  FMUL R11, R11, R0.reuse ;  /* 0x000000000b0b7220 */ /* 0x080fe20000400000 */
[----:B------:R-:W-:Y:S01]  /*0870*/  FMUL R13, R13, R0 ;  /* 0x000000000d0d7220 */ /* 0x000fe20000400000 */
[----:B------:R-:W1:Y:S01]  /*0880*/  LDC.64 R2, c[0x0][0x390] ;  /* 0x0000e400ff027b82 */ /* 0x000e620000000a00 */
[----:B------:R-:W-:Y:S01]  /*0890*/  IMAD R15, R15, UR6, R4 ;  /* 0x000000060f0f7c24 */ /* 0x000fe2000f8e0204 */
[----:B------:R-:W-:Y:S04]  /*08a0*/  BSSY.RECONVERGENT B2, `(.L_x_180) ;  /* 0x0000019000027945 */ /* 0x000fe80003800200 */
[----:B------:R-:W-:Y:S01]  /*08b0*/  BSSY.RELIABLE B3, `(.L_x_181) ;  /* 0x0000010000037945 */ /* 0x000fe20003800100 */
[----:B0-----:R-:W-:-:S05]  /*08c0*/  IMAD.WIDE.U32 R16, R15, 0x4, R16 ;  /* 0x000000040f107825 */ /* 0x001fca00078e0010 */
[----:B------:R0:W-:Y:S01]  /*08d0*/  STG.E desc[UR8][R16.64], R11 ;  /* 0x0000000b10007986 */ /* 0x0001e2000c101908 */
[----:B-1----:R-:W-:-:S05]  /*08e0*/  IMAD.WIDE.U32 R2, R15, 0x4, R2 ;  /* 0x000000040f027825 */ /* 0x002fca00078e0002 */
[----:B------:R0:W-:Y:S01]  /*08f0*/  STG.E desc[UR8][R2.64], R13 ;  /* 0x0000000d02007986 */ /* 0x0001e2000c101908 */
[----:B------:R-:W-:Y:S05]  /*0900*/  @!P0 BRA `(.L_x_182) ;  /* 0x0000000000188947 */ /* 0x000fea0003800000 */
[----:B0-----:R-:W0:Y:S01]  /*0910*/  LDC.64 R2, c[0x0][0x380] ;  /* 0x0000e000ff027b82 */ /* 0x001e220000000a00 */
[----:B------:R-:W-:-:S05]  /*0920*/  IADD3 R9, PT, PT, R9, UR6, RZ ;  /* 0x0000000609097c10 */ /* 0x000fca000fffe0ff */
[----:B------:R-:W-:-:S04]  /*0930*/  IMAD R9, R9, UR6, R4 ;  /* 0x0000000609097c24 */ /* 0x000fc8000f8e0204 */
[----:B0-----:R-:W-:-:S05]  /*0940*/  IMAD.WIDE.U32 R2, R9, 0x4, R2 ;  /* 0x0000000409027825 */ /* 0x001fca00078e0002 */
[----:B------:R1:W5:Y:S01]  /*0950*/  LDG.E R9, desc[UR8][R2.64] ;  /* 0x0000000802097981 */ /* 0x000362000c1e1900 */
[----:B------:R-:W-:Y:S05]  /*0960*/  BRA `(.L_x_183) ;  /* 0x0000000000107947 */ /* 0x000fea0003800000 */
.L_x_182:
[----:B------:R1:W2:Y:S01]  /*0970*/  LDS R9, [R8+0x4] ;  /* 0x0000040008097984 */ /* 0x0002a20000000800 */
[----:B------:R-:W-:-:S13]  /*0980*/  ISETP.NE.AND P0, PT, R7, RZ, PT ;  /* 0x000000ff0700720c */ /* 0x000fda0003f05270 */
[----:B------:R-:W-:Y:S05]  /*0990*/  @!P0 BREAK.RELIABLE B3 ;  /* 0x0000000000038942 */ /* 0x000fea0003800100 */
[----:B-1----:R-:W-:Y:S05]  /*09a0*/  @!P0 BRA `(.L_x_184) ;  /* 0x00000000000c8947 */ /* 0x002fea0003800000 */
.L_x_183:
[----:B------:R-:W-:Y:S05]  /*09b0*/  BSYNC.RELIABLE B3 ;  /* 0x0000000000037941 */ /* 0x000fea0003800100 */
.L_x_181:
[----:B----4-:R-:W3:Y:S01]  /*09c0*/  LDS R8, [R8+-0x4] ;  /* 0xfffffc0008087984 */ /* 0x010ee20000000800 */
[----:B------:R-:W-:Y:S05]  /*09d0*/  BRA `(.L_x_185) ;  /* 0x0000000000147947 */ /* 0x000fea0003800000 */
.L_x_184:
[----:B0-----:R-:W0:Y:S01]  /*09e0*/  LDC.64 R2, c[0x0][0x380] ;  /* 0x0000e000ff027b82 */ /* 0x001e220000000a00 */
[----:B------:R-:W-:-:S05]  /*09f0*/  IADD3 R7, PT, PT, R5, -UR6, R10 ;  /* 0x8000000605077c10 */ /* 0x000fca000fffe00a */
[----:B------:R-:W-:-:S04]  /*0a00*/  IMAD R7, R7, UR6, R4 ;  /* 0x0000000607077c24 */ /* 0x000fc8000f8e0204 */
[----:B0-----:R-:W-:-:S05]  /*0a10*/  IMAD.WIDE.U32 R2, R7, 0x4, R2 ;  /* 0x0000000407027825 */ /* 0x001fca00078e0002 */
[----:B----4-:R0:W5:Y:S02]  /*0a20*/  LDG.E R8, desc[UR8][R2.64] ;  /* 0x0000000802087981 */ /* 0x010164000c1e1900 */
.L_x_185:
[----:B------:R-:W-:Y:S05]  /*0a30*/  BSYNC.RECONVERGENT B2 ;  /* 0x0000000000027941 */ /* 0x000fea0003800200 */
.L_x_180:
[----:B------:R-:W-:Y:S05]  /*0a40*/  WARPSYNC.ALL ;  /* 0x0000000000007948 */ /* 0x000fea0003800000 */
[----:B------:R-:W4:Y:S02]  /*0a50*/  LDC R7, c[0x0][0x3a0] ;  /* 0x0000e800ff077b82 */ /* 0x000f240000000800 */
[----:B----4-:R-:W0:Y:S08]  /*0a60*/  MUFU.RCP R0, R7 ;  /* 0x0000000700007308 */ /* 0x010e300000001000 */
[----:B------:R-:W4:Y:S01]  /*0a70*/  FCHK P0, R6, R7 ;  /* 0x0000000706007302 */ /* 0x000f220000000000 */
[----:B01----:R-:W-:-:S04]  /*0a80*/  FFMA R3, R0, -R7, 1 ;  /* 0x3f80000000037423 */ /* 0x003fc80000000807 */
[----:B------:R-:W-:-:S04]  /*0a90*/  FFMA R0, R0, R3, R0 ;  /* 0x0000000300007223 */ /* 0x000fc80000000000 */
[----:B------:R-:W-:-:S04]  /*0aa0*/  FFMA R3, R0, 0.5, RZ ;  /* 0x3f00000000037823 */ /* 0x000fc800000000ff */
[----:B------:R-:W-:-:S04]  /*0ab0*/  FFMA R2, R3, -R7, 0.5 ;  /* 0x3f00000003027423 */ /* 0x000fc80000000807 */
[----:B------:R-:W-:Y:S01]  /*0ac0*/  FFMA R0, R0, R2, R3 ;  /* 0x0000000200007223 */ /* 0x000fe20000000003 */
[----:B----4-:R-:W-:Y:S06]  /*0ad0*/  @!P0 BRA `(.L_x_186) ;  /* 0x00000000000c8947 */ /* 0x010fec0003800000 */
[----:B------:R-:W0:Y:S01]  /*0ae0*/  LDC R3, c[0x0][0x3a0] ;  /* 0x0000e800ff037b82 */ /* 0x000e220000000800 */
[----:B------:R-:W-:-:S07]  /*0af0*/  MOV R2, 0xb10 ;  /* 0x00000b1000027802 */ /* 0x000fce0000000f00 */
[----:B0-23-5:R-:W-:Y:S05]  /*0b00*/  CALL.REL.NOINC `($__internal_1_$__cuda_sm3x_div_rn_noftz_f32_slowpath) ;  /* 0x0000000000387944 */ /* 0x02dfea0003c00000 */
.L_x_186:
[----:B------:R-:W0:Y:S01]  /*0b10*/  LDC.64 R6, c[0x0][0x388] ;  /* 0x0000e200ff067b82 */ /* 0x000e220000000a00 */
[----:B------:R-:W-:-:S04]  /*0b20*/  VIADD R12, R12, UR6 ;  /* 0x000000060c0c7c36 */ /* 0x000fc80008000000 */
[----:B------:R-:W-:Y:S02]  /*0b30*/  IMAD R11, R12, UR6, R5 ;  /* 0x000000060c0b7c24 */ /* 0x000fe4000f8e0205 */
[C-C-:B--23-5:R-:W-:Y:S01]  /*0b40*/  FADD R5, -R8.reuse, R9.reuse ;  /* 0x0000000908057221 */ /* 0x16cfe20000000100 */
[----:B------:R-:W-:Y:S01]  /*0b50*/  FADD R9, |R8|, |R9| ;  /* 0x4000000908097221 */ /* 0x000fe20000000200 */
[----:B------:R-:W1:Y:S01]  /*0b60*/  LDC.64 R2, c[0x0][0x390] ;  /* 0x0000e400ff027b82 */ /* 0x000e620000000a00 */
[----:B------:R-:W-:Y:S02]  /*0b70*/  IMAD R11, R11, UR6, R4 ;  /* 0x000000060b0b7c24 */ /* 0x000fe4000f8e0204 */
[-C--:B------:R-:W-:Y:S01]  /*0b80*/  FMUL R5, R5, R0.reuse ;  /* 0x0000000005057220 */ /* 0x080fe20000400000 */
[----:B------:R-:W-:Y:S01]  /*0b90*/  FMUL R9, R9, R0 ;  /* 0x0000000009097220 */ /* 0x000fe20000400000 */
[----:B0-----:R-:W-:-:S05]  /*0ba0*/  IMAD.WIDE.U32 R6, R11, 0x4, R6 ;  /* 0x000000040b067825 */ /* 0x001fca00078e0006 */
[----:B------:R-:W-:Y:S01]  /*0bb0*/  STG.E desc[UR8][R6.64], R5 ;  /* 0x0000000506007986 */ /* 0x000fe2000c101908 */
[----:B-1----:R-:W-:-:S05]  /*0bc0*/  IMAD.WIDE.U32 R2, R11, 0x4, R2 ;  /* 0x000000040b027825 */ /* 0x002fca00078e0002 */
[----:B------:R-:W-:Y:S01]  /*0bd0*/  STG.E desc[UR8][R2.64], R9 ;  /* 0x0000000902007986 */ /* 0x000fe2000c101908 */
[----:B------:R-:W-:Y:S05]  /*0be0*/  EXIT ;  /* 0x000000000000794d */ /* 0x000fea0003800000 */
        .weak           $__internal_1_$__cuda_sm3x_div_rn_noftz_f32_slowpath
        .type           $__internal_1_$__cuda_sm3x_div_rn_noftz_f32_slowpath,@function
        .size           $__internal_1_$__cuda_sm3x_div_rn_noftz_f32_slowpath,(.L_x_198 - $__internal_1_$__cuda_sm3x_div_rn_noftz_f32_slowpath)
$__internal_1_$__cuda_sm3x_div_rn_noftz_f32_slowpath:
[----:B------:R-:W-:Y:S01]  /*0bf0*/  SHF.R.U32.HI R15, RZ, 0x17, R3 ;  /* 0x00000017ff0f7819 */ /* 0x000fe20000011603 */
[----:B------:R-:W-:Y:S01]  /*0c00*/  HFMA2 R17, -RZ, RZ, 1.75, 0 ;  /* 0x3f000000ff117431 */ /* 0x000fe200000001ff */
        /* <DEDUP_REMOVED lines=9> */
[----:B------:R-:W-:Y:S02]  /*0ca0*/  MOV R0, 0x3f000000 ;  /* 0x3f00000000007802 */ /* 0x000fe40000000f00 */
        /* <DEDUP_REMOVED lines=18> */
[----:B------:R-:W-:Y:S01]  /*0dd0*/  @P0 IMAD.MOV.U32 R16, RZ, RZ, RZ ;  /* 0x000000ffff100224 */ /* 0x000fe200078e00ff */
[----:B------:R-:W-:Y:S01]  /*0de0*/  @!P0 MOV R16, 0xffffffc0 ;  /* 0xffffffc000108802 */ /* 0x000fe20000000f00 */
[----:B------:R-:W-:Y:S01]  /*0df0*/  @!P0 FFMA R17, R0, 1.84467440737095516160e+19, RZ ;  /* 0x5f80000000118823 */ /* 0x000fe200000000ff */
[----:B------:R-:W-:-:S03]  /*0e00*/  @!P1 FFMA R3, R3, 1.84467440737095516160e+19, RZ ;  /* 0x5f80000003039823 */ /* 0x000fc600000000ff */
[----:B------:R-:W-:-:S07]  /*0e10*/  @!P1 VIADD R16, R16, 0x40 ;  /* 0x0000004010109836 */ /* 0x000fce0000000000 */
.L_x_187:
[----:B------:R-:W-:Y:S01]  /*0e20*/  LEA R0, R15, 0xc0800000, 0x17 ;  /* 0xc08000000f007811 */ /* 0x000fe200078eb8ff */
[----:B------:R-:W-:-:S03]  /*0e30*/  VIADD R18, R18, 0xffffff81 ;  /* 0xffffff8112127836 */ /* 0x000fc60000000000 */
[----:B------:R-:W-:Y:S01]  /*0e40*/  IADD3 R19, PT, PT, -R0, R3, RZ ;  /* 0x0000000300137210 */ /* 0x000fe20007ffe1ff */
[----:B------:R-:W-:-:S03]  /*0e50*/  IMAD R0, R18, -0x800000, R17 ;  /* 0xff80000012007824 */ /* 0x000fc600078e0211 */
[----:B------:R0:W1:Y:S01]  /*0e60*/  MUFU.RCP R20, R19 ;  /* 0x0000001300147308 */ /* 0x0000620000001000 */
[----:B------:R-:W-:Y:S01]  /*0e70*/  FADD.FTZ R3, -R19, -RZ ;  /* 0x800000ff13037221 */ /* 0x000fe20000010100 */
[----:B0-----:R-:W-:-:S04]  /*0e80*/  IADD3 R19, PT, PT, R18, 0x7f, -R15 ;  /* 0x0000007f12137810 */ /* 0x001fc80007ffe80f */
[----:B------:R-:W-:Y:S01]  /*0e90*/  IADD3 R19, PT, PT, R19, R16, RZ ;  /* 0x0000001013137210 */ /* 0x000fe20007ffe0ff */
[----:B-1----:R-:W-:-:S04]  /*0ea0*/  FFMA R21, R20, R3, 1 ;  /* 0x3f80000014157423 */ /* 0x002fc80000000003 */
[----:B------:R-:W-:-:S04]  /*0eb0*/  FFMA R17, R20, R21, R20 ;  /* 0x0000001514117223 */ /* 0x000fc80000000014 */
[----:B------:R-:W-:-:S04]  /*0ec0*/  FFMA R20, R0, R17, RZ ;  /* 0x0000001100147223 */ /* 0x000fc800000000ff */
[----:B------:R-:W-:-:S04]  /*0ed0*/  FFMA R21, R3, R20, R0 ;  /* 0x0000001403157223 */ /* 0x000fc80000000000 */
[----:B------:R-:W-:-:S04]  /*0ee0*/  FFMA R20, R17, R21, R20 ;  /* 0x0000001511147223 */ /* 0x000fc80000000014 */
[----:B------:R-:W-:-:S04]  /*0ef0*/  FFMA R3, R3, R20, R0 ;  /* 0x0000001403037223 */ /* 0x000fc80000000000 */
[----:B------:R-:W-:-:S05]  /*0f00*/  FFMA R0, R17, R3, R20 ;  /* 0x0000000311007223 */ /* 0x000fca0000000014 */
[----:B------:R-:W-:-:S04]  /*0f10*/  SHF.R.U32.HI R15, RZ, 0x17, R0 ;  /* 0x00000017ff0f7819 */ /* 0x000fc80000011600 */
[----:B------:R-:W-:-:S04]  /*0f20*/  LOP3.LUT R15, R15, 0xff, RZ, 0xc0, !PT ;  /* 0x000000ff0f0f7812 */ /* 0x000fc800078ec0ff */
[----:B------:R-:W-:-:S05]  /*0f30*/  IADD3 R15, PT, PT, R15, R19, RZ ;  /* 0x000000130f0f7210 */ /* 0x000fca0007ffe0ff */
[----:B------:R-:W-:-:S05]  /*0f40*/  VIADD R16, R15, 0xffffffff ;  /* 0xffffffff0f107836 */ /* 0x000fca0000000000 */
        /* <DEDUP_REMOVED lines=10> */
[C---:B------:R-:W-:Y:S02]  /*0ff0*/  ISETP.NE.AND P2, PT, R15.reuse, RZ, PT ;  /* 0x000000ff0f00720c */ /* 0x040fe40003f45270 */
[----:B------:R-:W-:Y:S02]  /*1000*/  ISETP.NE.AND P1, PT, R15, RZ, PT ;  /* 0x000000ff0f00720c */ /* 0x000fe40003f25270 */
[----:B------:R-:W-:Y:S01]  /*1010*/  LOP3.LUT R18, R16, 0x7fffff, RZ, 0xc0, !PT ;  /* 0x007fffff10127812 */ /* 0x000fe200078ec0ff */
[CCC-:B------:R-:W-:Y:S01]  /*1020*/  FFMA.RP R16, R17.reuse, R3.reuse, R20.reuse ;  /* 0x0000000311107223 */ /* 0x1c0fe20000008014 */
[----:B------:R-:W-:Y:S01]  /*1030*/  FFMA.RM R3, R17, R3, R20 ;  /* 0x0000000311037223 */ /* 0x000fe20000004014 */
[----:B------:R-:W-:Y:S02]  /*1040*/  IADD3 R17, PT, PT, R15, 0x20, RZ ;  /* 0x000000200f117810 */ /* 0x000fe40007ffe0ff */
[----:B------:R-:W-:-:S02]  /*1050*/  LOP3.LUT R18, R18, 0x800000, RZ, 0xfc, !PT ;  /* 0x0080000012127812 */ /* 0x000fc400078efcff */
[----:B------:R-:W-:Y:S02]  /*1060*/  IADD3 R15, PT, PT, -R15, RZ, RZ ;  /* 0x000000ff0f0f7210 */ /* 0x000fe40007ffe1ff */
[----:B------:R-:W-:Y:S02]  /*1070*/  SHF.L.U32 R17, R18, R17, RZ ;  /* 0x0000001112117219 */ /* 0x000fe400000006ff */
[----:B------:R-:W-:Y:S02]  /*1080*/  FSETP.NEU.FTZ.AND P0, PT, R16, R3, PT ;  /* 0x000000031000720b */ /* 0x000fe40003f1d000 */
[----:B------:R-:W-:Y:S02]  /*1090*/  SEL R3, R15, RZ, P2 ;  /* 0x000000ff0f037207 */ /* 0x000fe40001000000 */
[----:B------:R-:W-:Y:S02]  /*10a0*/  ISETP.NE.AND P1, PT, R17, RZ, P1 ;  /* 0x000000ff1100720c */ /* 0x000fe40000f25270 */
[----:B------:R-:W-:-:S02]  /*10b0*/  SHF.R.U32.HI R3, RZ, R3, R18 ;  /* 0x00000003ff037219 */ /* 0x000fc40000011612 */
[----:B------:R-:W-:Y:S02]  /*10c0*/  PLOP3.LUT P0, PT, P0, P1, PT, 0xf8, 0x8f ;  /* 0x00000000008f781c */ /* 0x000fe40000703f70 */
[----:B------:R-:W-:Y:S02]  /*10d0*/  SHF.R.U32.HI R16, RZ, 0x1, R3 ;  /* 0x00000001ff107819 */ /* 0x000fe40000011603 */
[----:B------:R-:W-:-:S04]  /*10e0*/  SEL R15, RZ, 0x1, !P0 ;  /* 0x00000001ff0f7807 */ /* 0x000fc80004000000 */
[----:B------:R-:W-:-:S04]  /*10f0*/  LOP3.LUT R18, R15, 0x1, R16, 0xf8, !PT ;  /* 0x000000010f127812 */ /* 0x000fc800078ef810 */
[----:B------:R-:W-:-:S05]  /*1100*/  LOP3.LUT R3, R18, R3, RZ, 0xc0, !PT ;  /* 0x0000000312037212 */ /* 0x000fca00078ec0ff */
[----:B------:R-:W-:-:S05]  /*1110*/  IMAD.IADD R3, R16, 0x1, R3 ;  /* 0x0000000110037824 */ /* 0x000fca00078e0203 */
[----:B------:R-:W-:Y:S01]  /*1120*/  LOP3.LUT R0, R3, R0, RZ, 0xfc, !PT ;  /* 0x0000000003007212 */ /* 0x000fe200078efcff */
[----:B------:R-:W-:Y:S06]  /*1130*/  BRA `(.L_x_194) ;  /* 0x0000000000347947 */ /* 0x000fec0003800000 */
.L_x_193:
[----:B------:R-:W-:-:S04]  /*1140*/  LOP3.LUT R0, R0, 0x80000000, RZ, 0xc0, !PT ;  /* 0x8000000000007812 */ /* 0x000fc800078ec0ff */
[----:B------:R-:W-:Y:S01]  /*1150*/  LOP3.LUT R0, R0, 0x7f800000, RZ, 0xfc, !PT ;  /* 0x7f80000000007812 */ /* 0x000fe200078efcff */
[----:B------:R-:W-:Y:S06]  /*1160*/  BRA `(.L_x_194) ;  /* 0x0000000000287947 */ /* 0x000fec0003800000 */
.L_x_192:
[----:B------:R-:W-:Y:S01]  /*1170*/  LEA R0, R19, R0, 0x17 ;  /* 0x0000000013007211 */ /* 0x000fe200078eb8ff */
[----:B------:R-:W-:Y:S06]  /*1180*/  BRA `(.L_x_194) ;  /* 0x0000000000207947 */ /* 0x000fec0003800000 */
.L_x_191:
[----:B------:R-:W-:-:S04]  /*1190*/  LOP3.LUT R0, R3, 0x80000000, R17, 0x48, !PT ;  /* 0x8000000003007812 */ /* 0x000fc800078e4811 */
[----:B------:R-:W-:Y:S01]  /*11a0*/  LOP3.LUT R0, R0, 0x7f800000, RZ, 0xfc, !PT ;  /* 0x7f80000000007812 */ /* 0x000fe200078efcff */
[----:B------:R-:W-:Y:S06]  /*11b0*/  BRA `(.L_x_194) ;  /* 0x0000000000147947 */ /* 0x000fec0003800000 */
.L_x_190:
[----:B------:R-:W-:Y:S01]  /*11c0*/  LOP3.LUT R0, R3, 0x80000000, R17, 0x48, !PT ;  /* 0x8000000003007812 */ /* 0x000fe200078e4811 */
[----:B------:R-:W-:Y:S06]  /*11d0*/  BRA `(.L_x_194) ;  /* 0x00000000000c7947 */ /* 0x000fec0003800000 */
.L_x_189:
[----:B------:R-:W0:Y:S01]  /*11e0*/  MUFU.RSQ R0, -QNAN ;  /* 0xffc0000000007908 */ /* 0x000e220000001400 */
[----:B------:R-:W-:Y:S05]  /*11f0*/  BRA `(.L_x_194) ;  /* 0x0000000000047947 */ /* 0x000fea0003800000 */
.L_x_188:
[----:B------:R-:W-:-:S07]  /*1200*/  FADD.FTZ R0, R0, R3 ;  /* 0x0000000300007221 */ /* 0x000fce0000010000 */
.L_x_194:
[----:B------:R-:W-:-:S04]  /*1210*/  HFMA2 R3, -RZ, RZ, 0, 0 ;  /* 0x00000000ff037431 */ /* 0x000fc800000001ff */
[----:B0-----:R-:W-:Y:S05]  /*1220*/  RET.REL.NODEC R2 `(_Z15decisionKernel1PfS_S_fffi) ;  /* 0xffffffec02747950 */ /* 0x001fea0003c3ffff */
.L_x_195:
        /* <DEDUP_REMOVED lines=13> */
.L_x_198:


//--------------------- .nv.shared.reserved.0     --------------------------
	.section	.nv.shared.reserved.0,"aw",@nobits
	.weak		__nv_reservedSMEM_offset_0_alias
	.size		__nv_reservedSMEM_offset_0_alias, 0, 64
	.other		__nv_reservedSMEM_offset_0_alias,@"STO_CUDA_RESERVED_SHARED STV_DEFAULT"
__nv_reservedSMEM_offset_0_alias:
	.zero		0
	.zero		64


//--------------------- .nv.global                --------------------------
	.section	.nv.global,"aw",@nobits
.nv.global:
	.type		_ZN34_INTERNAL_977389f8_4_k_cu_e68bd5bd6thrust24THRUST_300001_SM_1000_NS12placeholders2_5E,@object
	.size		_ZN34_INTERNAL_977389f8_4_k_cu_e68bd5bd6thrust24THRUST_300001_SM_1000_NS12placeholders2_5E,(_ZN34_INTERNAL_977389f8_4_k_cu_e68bd5bd4cuda3std3__45__cpo6cbeginE - _ZN34_INTERNAL_977389f8_4_k_cu_e68bd5bd6thrust24THRUST_300001_SM_1000_NS12placeholders2_5E)
_ZN34_INTERNAL_977389f8_4_k_cu_e68bd5bd6thrust24THRUST_300001_SM_1000_NS12placeholders2_5E:
	.zero		1
	.type		_ZN34_INTERNAL_977389f8_4_k_cu_e68bd5bd4cuda3std3__45__cpo6cbeginE,@object
	.size		_ZN34_INTERNAL_977389f8_4_k_cu_e68bd5bd4cuda3std3__45__cpo6cbeginE,(_ZN34_INTERNAL_977389f8_4_k_cu_e68bd5bd4cuda3std6ranges3__45__cpo6cbeginE - _ZN34_INTERNAL_977389f8_4_k_cu_e68bd5bd4cuda3std3__45__cpo6cbeginE)
_ZN34_INTERNAL_977389f8_4_k_cu_e68bd5bd4cuda3std3__45__cpo6cbeginE:
	.zero		1
	.type		_ZN34_INTERNAL_977389f8_4_k_cu_e68bd5bd4cuda3std6ranges3__45__cpo6cbeginE,@object
	.size		_ZN34_INTERNAL_977389f8_4_k_cu_e68bd5bd4cuda3std6ranges3__45__cpo6cbeginE,(_ZN34_INTERNAL_977389f8_4_k_cu_e68bd5bd4cuda3std3__48in_placeE - _ZN34_INTERNAL_977389f8_4_k_cu_e68bd5bd4cuda3std6ranges3__45__cpo6cbeginE)
_ZN34_INTERNAL_977389f8_4_k_cu_e68bd5bd4cuda3std6ranges3__45__cpo6cbeginE:
	.zero		1
	.type		_ZN34_INTERNAL_977389f8_4_k_cu_e68bd5bd4cuda3std3__48in_placeE,@object
	.size		_ZN34_INTERNAL_977389f8_4_k_cu_e68bd5bd4cuda3std3__48in_placeE,(_ZN34_INTERNAL_977389f8_4_k_cu_e68bd5bd4cuda3std6ranges3__45__cpo4sizeE - _ZN34_INTERNAL_977389f8_4_k_cu_e68bd5bd4cuda3std3__48in_placeE)
_ZN34_INTERNAL_977389f8_4_k_cu_e68bd5bd4cuda3std3__48in_placeE:
	.zero		1
	.type		_ZN34_INTERNAL_977389f8_4_k_cu_e68bd5bd4cuda3std6ranges3__45__cpo4sizeE,@object
	.size		_ZN34_INTERNAL_977389f8_4_k_cu_e68bd5bd4cuda3std6ranges3__45__cpo4sizeE,(_ZN34_INTERNAL_977389f8_4_k_cu_e68bd5bd6thrust24THRUST_300001_SM_1000_NS12placeholders2_9E - _ZN34_INTERNAL_977389f8_4_k_cu_e68bd5bd4cuda3std6ranges3__45__cpo4sizeE)
_ZN34_INTERNAL_977389f8_4_k_cu_e68bd5bd4cuda3std6ranges3__45__cpo4sizeE:
	.zero		1
	.type		_ZN34_INTERNAL_977389f8_4_k_cu_e68bd5bd6thrust24THRUST_300001_SM_1000_NS12placeholders2_9E,@object
	.size		_ZN34_INTERNAL_977389f8_4_k_cu_e68bd5bd6thrust24THRUST_300001_SM_1000_NS12placeholders2_9E,(_ZN34_INTERNAL_977389f8_4_k_cu_e68bd5bd4cuda3std3__45__cpo7crbeginE - _ZN34_INTERNAL_977389f8_4_k_cu_e68bd5bd6thrust24THRUST_300001_SM_1000_NS12placeholders2_9E)
_ZN34_INTERNAL_977389f8_4_k_cu_e68bd5bd6thrust24THRUST_300001_SM_1000_NS12placeholders2_9E:
	.zero		1
	.type		_ZN34_INTERNAL_977389f8_4_k_cu_e68bd5bd4cuda3std3__45__cpo7crbeginE,@object
	.size		_ZN34_INTERNAL_977389f8_4_k_cu_e68bd5bd4cuda3std3__45__cpo7crbeginE,(_ZN34_INTERNAL_977389f8_4_k_cu_e68bd5bd4cuda3std6ranges3__45__cpo4nextE - _ZN34_INTERNAL_977389f8_4_k_cu_e68bd5bd4cuda3std3__45__cpo7crbeginE)
_ZN34_INTERNAL_977389f8_4_k_cu_e68bd5bd4cuda3std3__45__cpo7crbeginE:
	.zero		1
	.type		_ZN34_INTERNAL_977389f8_4_k_cu_e68bd5bd4cuda3std6ranges3__45__cpo4nextE,@object
	.size		_ZN34_INTERNAL_977389f8_4_k_cu_e68bd5bd4cuda3std6ranges3__45__cpo4nextE,(_ZN34_INTERNAL_977389f8_4_k_cu_e68bd5bd4cuda3std6ranges3__45__cpo4swapE - _ZN34_INTERNAL_977389f8_4_k_cu_e68bd5bd4cuda3std6ranges3__45__cpo4nextE)
_ZN34_INTERNAL_977389f8_4_k_cu_e68bd5bd4cuda3std6ranges3__45__cpo4nextE:
	.zero		1
	.type		_ZN34_INTERNAL_977389f8_4_k_cu_e68bd5bd4cuda3std6ranges3__45__cpo4swapE,@object
	.size		_ZN34_INTERNAL_977389f8_4_k_cu_e68bd5bd4cuda3std6ranges3__45__cpo4swapE,(_ZN34_INTERNAL_977389f8_4_k_cu_e68bd5bd6thrust24THRUST_300001_SM_1000_NS12placeholders2_1E - _ZN34_INTERNAL_977389f8_4_k_cu_e68bd5bd4cuda3std6ranges3__45__cpo4swapE)
_ZN34_INTERNAL_977389f8_4_k_cu_e68bd5bd4cuda3std6ranges3__45__cpo4swapE:
	.zero		1
	.type		_ZN34_INTERNAL_977389f8_4_k_cu_e68bd5bd6thrust24THRUST_300001_SM_1000_NS12placeholders2_1E,@object
	.size		_ZN34_INTERNAL_977389f8_4_k_cu_e68bd5bd6thrust24THRUST_300001_SM_1000_NS12placeholders2_1E,(_ZN34_INTERNAL_977389f8_4_k_cu_e68bd5bd6thrust24THRUST_300001_SM_1000_NS12placeholders2_3E - _ZN34_INTERNAL_977389f8_4_k_cu_e68bd5bd6thrust24THRUST_300001_SM_1000_NS12placeholders2_1E)
_ZN34_INTERNAL_977389f8_4_k_cu_e68bd5bd6thrust24THRUST_300001_SM_1000_NS12placeholders2_1E:
	.zero		1
	.type		_ZN34_INTERNAL_977389f8_4_k_cu_e68bd5bd6thrust24THRUST_300001_SM_1000_NS12placeholders2_3E,@object
	.size		_ZN34_INTERNAL_977389f8_4_k_cu_e68bd5bd6thrust24THRUST_300001_SM_1000_NS12placeholders2_3E,(_ZN34_INTERNAL_977389f8_4_k_cu_e68bd5bd4cuda3std3__45__cpo5beginE - _ZN34_INTERNAL_977389f8_4_k_cu_e68bd5bd6thrust24THRUST_300001_SM_1000_NS12placeholders2_3E)
_ZN34_INTERNAL_977389f8_4_k_cu_e68bd5bd6thrust24THRUST_300001_SM_1000_NS12placeholders2_3E:
	.zero		1
	.type		_ZN34_INTERNAL_977389f8_4_k_cu_e68bd5bd4cuda3std3__45__cpo5beginE,@object
	.size		_ZN34_INTERNAL_977389f8_4_k_cu_e68bd5bd4cuda3std3__45__cpo5beginE,(_ZN34_INTERNAL_977389f8_4_k_cu_e68bd5bd4cuda3std6ranges3__45__cpo5beginE - _ZN34_INTERNAL_977389f8_4_k_cu_e68bd5bd4cuda3std3__45__cpo5beginE)
_ZN34_INTERNAL_977389f8_4_k_cu_e68bd5bd4cuda3std3__45__cpo5beginE:
	.zero		1
	.type		_ZN34_INTERNAL_977389f8_4_k_cu_e68bd5bd4cuda3std6ranges3__45__cpo5beginE,@object
	.size		_ZN34_INTERNAL_977389f8_4_k_cu_e68bd5bd4cuda3std6ranges3__45__cpo5beginE,(_ZN34_INTERNAL_977389f8_4_k_cu_e68bd5bd4cuda3std3__436_GLOBAL__N__977389f8_4_k_cu_e68bd5bd6ignoreE - _ZN34_INTERNAL_977389f8_4_k_cu_e68bd5bd4cuda3std6ranges3__45__cpo5beginE)
_ZN34_INTERNAL_977389f8_4_k_cu_e68bd5bd4cuda3std6ranges3__45__cpo5beginE:
	.zero		1
	.type		_ZN34_INTERNAL_977389f8_4_k_cu_e68bd5bd4cuda3std3__436_GLOBAL__N__977389f8_4_k_cu_e68bd5bd6ignoreE,@object
	.size		_ZN34_INTERNAL_977389f8_4_k_cu_e68bd5bd4cuda3std3__436_GLOBAL__N__977389f8_4_k_cu_e68bd5bd6ignoreE,(_ZN34_INTERNAL_977389f8_4_k_cu_e68bd5bd4cuda3std6ranges3__45__cpo4dataE - _ZN34_INTERNAL_977389f8_4_k_cu_e68bd5bd4cuda3std3__436_GLOBAL__N__977389f8_4_k_cu_e68bd5bd6ignoreE)
_ZN34_INTERNAL_977389f8_4_k_cu_e68bd5bd4cuda3std3__436_GLOBAL__N__977389f8_4_k_cu_e68bd5bd6ignoreE:
	.zero		1
	.type		_ZN34_INTERNAL_977389f8_4_k_cu_e68bd5bd4cuda3std6ranges3__45__cpo4dataE,@object
	.size		_ZN34_INTERNAL_977389f8_4_k_cu_e68bd5bd4cuda3std6ranges3__45__cpo4dataE,(_ZN34_INTERNAL_977389f8_4_k_cu_e68bd5bd6thrust24THRUST_300001_SM_1000_NS12placeholders2_7E - _ZN34_INTERNAL_977389f8_4_k_cu_e68bd5bd4cuda3std6ranges3__45__cpo4dataE)
_ZN34_INTERNAL_977389f8_4_k_cu_e68bd5bd4cuda3std6ranges3__45__cpo4dataE:
	.zero		1
	.type		_ZN34_INTERNAL_977389f8_4_k_cu_e68bd5bd6thrust24THRUST_300001_SM_1000_NS12placeholders2_7E,@object
	.size		_ZN34_INTERNAL_977389f8_4_k_cu_e68bd5bd6thrust24THRUST_300001_SM_1000_NS12placeholders2_7E,(_ZN34_INTERNAL_977389f8_4_k_cu_e68bd5bd4cuda3std3__45__cpo6rbeginE - _ZN34_INTERNAL_977389f8_4_k_cu_e68bd5bd6thrust24THRUST_300001_SM_1000_NS12placeholders2_7E)
_ZN34_INTERNAL_977389f8_4_k_cu_e68bd5bd6thrust24THRUST_300001_SM_1000_NS12placeholders2_7E:
	.zero		1
	.type		_ZN34_INTERNAL_977389f8_4_k_cu_e68bd5bd4cuda3std3__45__cpo6rbeginE,@object
	.size		_ZN34_INTERNAL_977389f8_4_k_cu_e68bd5bd4cuda3std3__45__cpo6rbeginE,(_ZN34_INTERNAL_977389f8_4_k_cu_e68bd5bd4cuda3std6ranges3__45__cpo7advanceE - _ZN34_INTERNAL_977389f8_4_k_cu_e68bd5bd4cuda3std3__45__cpo6rbeginE)
_ZN34_INTERNAL_977389f8_4_k_cu_e68bd5bd4cuda3std3__45__cpo6rbeginE:
	.zero		1
	.type		_ZN34_INTERNAL_977389f8_4_k_cu_e68bd5bd4cuda3std6ranges3__45__cpo7advanceE,@object
	.size		_ZN34_INTERNAL_977389f8_4_k_cu_e68bd5bd4cuda3std6ranges3__45__cpo7advanceE,(_ZN34_INTERNAL_977389f8_4_k_cu_e68bd5bd4cuda3std3__47nulloptE - _ZN34_INTERNAL_977389f8_4_k_cu_e68bd5bd4cuda3std6ranges3__45__cpo7advanceE)
_ZN34_INTERNAL_977389f8_4_k_cu_e68bd5bd4cuda3std6ranges3__45__cpo7advanceE:
	.zero		1
	.type		_ZN34_INTERNAL_977389f8_4_k_cu_e68bd5bd4cuda3std3__47nulloptE,@object
	.size		_ZN34_INTERNAL_977389f8_4_k_cu_e68bd5bd4cuda3std3__47nulloptE,(_ZN34_INTERNAL_977389f8_4_k_cu_e68bd5bd4cuda3std6ranges3__45__cpo8distanceE - _ZN34_INTERNAL_977389f8_4_k_cu_e68bd5bd4cuda3std3__47nulloptE)
_ZN34_INTERNAL_977389f8_4_k_cu_e68bd5bd4cuda3std3__47nulloptE:
	.zero		1
	.type		_ZN34_INTERNAL_977389f8_4_k_cu_e68bd5bd4cuda3std6ranges3__45__cpo8distanceE,@object
	.size		_ZN34_INTERNAL_977389f8_4_k_cu_e68bd5bd4cuda3std6ranges3__45__cpo8distanceE,(_ZN34_INTERNAL_977389f8_4_k_cu_e68bd5bd6thrust24THRUST_300001_SM_1000_NS12placeholders2_6E - _ZN34_INTERNAL_977389f8_4_k_cu_e68bd5bd4cuda3std6ranges3__45__cpo8distanceE)
_ZN34_INTERNAL_977389f8_4_k_cu_e68bd5bd4cuda3std6ranges3__45__cpo8distanceE:
	.zero		1
	.type		_ZN34_INTERNAL_977389f8_4_k_cu_e68bd5bd6thrust24THRUST_300001_SM_1000_NS12placeholders2_6E,@object
	.size		_ZN34_INTERNAL_977389f8_4_k_cu_e68bd5bd6thrust24THRUST_300001_SM_1000_NS12placeholders2_6E,(_ZN34_INTERNAL_977389f8_4_k_cu_e68bd5bd4cuda3std3__45__cpo4cendE - _ZN34_INTERNAL_977389f8_4_k_cu_e68bd5bd6thrust24THRUST_300001_SM_1000_NS12placeholders2_6E)
_ZN34_INTERNAL_977389f8_4_k_cu_e68bd5bd6thrust24THRUST_300001_SM_1000_NS12placeholders2_6E:
	.zero		1
	.type		_ZN34_INTERNAL_977389f8_4_k_cu_e68bd5bd4cuda3std3__45__cpo4cendE,@object
	.size		_ZN34_INTERNAL_977389f8_4_k_cu_e68bd5bd4cuda3std3__45__cpo4cendE,(_ZN34_INTERNAL_977389f8_4_k_cu_e68bd5bd4cuda3std6ranges3__45__cpo4cendE - _ZN34_INTERNAL_977389f8_4_k_cu_e68bd5bd4cuda3std3__45__cpo4cendE)
_ZN34_INTERNAL_977389f8_4_k_cu_e68bd5bd4cuda3std3__45__cpo4cendE:
	.zero		1
	.type		_ZN34_INTERNAL_977389f8_4_k_cu_e68bd5bd4cuda3std6ranges3__45__cpo4cendE,@object
	.size		_ZN34_INTERNAL_977389f8_4_k_cu_e68bd5bd4cuda3std6ranges3__45__cpo4cendE,(_ZN34_INTERNAL_977389f8_4_k_cu_e68bd5bd4cuda3std3__420unreachable_sentinelE - _ZN34_INTERNAL_977389f8_4_k_cu_e68bd5bd4cuda3std6ranges3__45__cpo4cendE)
_ZN34_INTERNAL_977389f8_4_k_cu_e68bd5bd4cuda3std6ranges3__45__cpo4cendE:
	.zero		1
	.type		_ZN34_INTERNAL_977389f8_4_k_cu_e68bd5bd4cuda3std3__420unreachable_sentinelE,@object
	.size		_ZN34_INTERNAL_977389f8_4_k_cu_e68bd5bd4cuda3std3__420unreachable_sentinelE,(_ZN34_INTERNAL_977389f8_4_k_cu_e68bd5bd4cuda3std6ranges3__45__cpo5ssizeE - _ZN34_INTERNAL_977389f8_4_k_cu_e68bd5bd4cuda3std3__420unreachable_sentinelE)
_ZN34_INTERNAL_977389f8_4_k_cu_e68bd5bd4cuda3std3__420unreachable_sentinelE:
	.zero		1
	.type		_ZN34_INTERNAL_977389f8_4_k_cu_e68bd5bd4cuda3std6ranges3__45__cpo5ssizeE,@object
	.size		_ZN34_INTERNAL_977389f8_4_k_cu_e68bd5bd4cuda3std6ranges3__45__cpo5ssizeE,(_ZN34_INTERNAL_977389f8_4_k_cu_e68bd5bd6thrust24THRUST_300001_SM_1000_NS12placeholders3_10E - _ZN34_INTERNAL_977389f8_4_k_cu_e68bd5bd4cuda3std6ranges3__45__cpo5ssizeE)
_ZN34_INTERNAL_977389f8_4_k_cu_e68bd5bd4cuda3std6ranges3__45__cpo5ssizeE:
	.zero		1
	.type		_ZN34_INTERNAL_977389f8_4_k_cu_e68bd5bd6thrust24THRUST_300001_SM_1000_NS12placeholders3_10E,@object
	.size		_ZN34_INTERNAL_977389f8_4_k_cu_e68bd5bd6thrust24THRUST_300001_SM_1000_NS12placeholders3_10E,(_ZN34_INTERNAL_977389f8_4_k_cu_e68bd5bd4cuda3std3__45__cpo5crendE - _ZN34_INTERNAL_977389f8_4_k_cu_e68bd5bd6thrust24THRUST_300001_SM_1000_NS12placeholders3_10E)
_ZN34_INTERNAL_977389f8_4_k_cu_e68bd5bd6thrust24THRUST_300001_SM_1000_NS12placeholders3_10E:
	.zero		1
	.type		_ZN34_INTERNAL_977389f8_4_k_cu_e68bd5bd4cuda3std3__45__cpo5crendE,@object
	.size		_ZN34_INTERNAL_977389f8_4_k_cu_e68bd5bd4cuda3std3__45__cpo5crendE,(_ZN34_INTERNAL_977389f8_4_k_cu_e68bd5bd4cuda3std6ranges3__45__cpo4prevE - _ZN34_INTERNAL_977389f8_4_k_cu_e68bd5bd4cuda3std3__45__cpo5crendE)
_ZN34_INTERNAL_977389f8_4_k_cu_e68bd5bd4cuda3std3__45__cpo5crendE:
	.zero		1
	.type		_ZN34_INTERNAL_977389f8_4_k_cu_e68bd5bd4cuda3std6ranges3__45__cpo4prevE,@object
	.size		_ZN34_INTERNAL_977389f8_4_k_cu_e68bd5bd4cuda3std6ranges3__45__cpo4prevE,(_ZN34_INTERNAL_977389f8_4_k_cu_e68bd5bd4cuda3std6ranges3__45__cpo9iter_moveE - _ZN34_INTERNAL_977389f8_4_k_cu_e68bd5bd4cuda3std6ranges3__45__cpo4prevE)
_ZN34_INTERNAL_977389f8_4_k_cu_e68bd5bd4cuda3std6ranges3__45__cpo4prevE:
	.zero		1
	.type		_ZN34_INTERNAL_977389f8_4_k_cu_e68bd5bd4cuda3std6ranges3__45__cpo9iter_moveE,@object
	.size		_ZN34_INTERNAL_977389f8_4_k_cu_e68bd5bd4cuda3std6ranges3__45__cpo9iter_moveE,(_ZN34_INTERNAL_977389f8_4_k_cu_e68bd5bd6thrust24THRUST_300001_SM_1000_NS12placeholders2_2E - _ZN34_INTERNAL_977389f8_4_k_cu_e68bd5bd4cuda3std6ranges3__45__cpo9iter_moveE)
_ZN34_INTERNAL_977389f8_4_k_cu_e68bd5bd4cuda3std6ranges3__45__cpo9iter_moveE:
	.zero		1
	.type		_ZN34_INTERNAL_977389f8_4_k_cu_e68bd5bd6thrust24THRUST_300001_SM_1000_NS12placeholders2_2E,@object
	.size		_ZN34_INTERNAL_977389f8_4_k_cu_e68bd5bd6thrust24THRUST_300001_SM_1000_NS12placeholders2_2E,(_ZN34_INTERNAL_977389f8_4_k_cu_e68bd5bd6thrust24THRUST_300001_SM_1000_NS12placeholders2_4E - _ZN34_INTERNAL_977389f8_4_k_cu_e68bd5bd6thrust24THRUST_300001_SM_1000_NS12placeholders2_2E)
_ZN34_INTERNAL_977389f8_4_k_cu_e68bd5bd6thrust24THRUST_300001_SM_1000_NS12placeholders2_2E:
	.zero		1
	.type		_ZN34_INTERNAL_977389f8_4_k_cu_e68bd5bd6thrust24THRUST_300001_SM_1000_NS12placeholders2_4E,@object
	.size		_ZN34_INTERNAL_977389f8_4_k_cu_e68bd5bd6thrust24THRUST_300001_SM_1000_NS12placeholders2_4E,(_ZN34_INTERNAL_977389f8_4_k_cu_e68bd5bd4cuda3std3__45__cpo3endE - _ZN34_INTERNAL_977389f8_4_k_cu_e68bd5bd6thrust24THRUST_300001_SM_1000_NS12placeholders2_4E)
_ZN34_INTERNAL_977389f8_4_k_cu_e68bd5bd6thrust24THRUST_300001_SM_1000_NS12placeholders2_4E:
	.zero		1
	.type		_ZN34_INTERNAL_977389f8_4_k_cu_e68bd5bd4cuda3std3__45__cpo3endE,@object
	.size		_ZN34_INTERNAL_977389f8_4_k_cu_e68bd5bd4cuda3std3__45__cpo3endE,(_ZN34_INTERNAL_977389f8_4_k_cu_e68bd5bd4cuda3std6ranges3__45__cpo3endE - _ZN34_INTERNAL_977389f8_4_k_cu_e68bd5bd4cuda3std3__45__cpo3endE)
_ZN34_INTERNAL_977389f8_4_k_cu_e68bd5bd4cuda3std3__45__cpo3endE:
	.zero		1
	.type		_ZN34_INTERNAL_977389f8_4_k_cu_e68bd5bd4cuda3std6ranges3__45__cpo3endE,@object
	.size		_ZN34_INTERNAL_977389f8_4_k_cu_e68bd5bd4cuda3std6ranges3__45__cpo3endE,(_ZN34_INTERNAL_977389f8_4_k_cu_e68bd5bd4cuda3std3__419piecewise_constructE - _ZN34_INTERNAL_977389f8_4_k_cu_e68bd5bd4cuda3std6ranges3__45__cpo3endE)
_ZN34_INTERNAL_977389f8_4_k_cu_e68bd5bd4cuda3std6ranges3__45__cpo3endE:
	.zero		1
	.type		_ZN34_INTERNAL_977389f8_4_k_cu_e68bd5bd4cuda3std3__419piecewise_constructE,@object
	.size		_ZN34_INTERNAL_977389f8_4_k_cu_e68bd5bd4cuda3std3__419piecewise_constructE,(_ZN34_INTERNAL_977389f8_4_k_cu_e68bd5bd4cuda3std6ranges3__45__cpo5cdataE - _ZN34_INTERNAL_977389f8_4_k_cu_e68bd5bd4cuda3std3__419piecewise_constructE)
_ZN34_INTERNAL_977389f8_4_k_cu_e68bd5bd4cuda3std3__419piecewise_constructE:
	.zero		1
	.type		_ZN34_INTERNAL_977389f8_4_k_cu_e68bd5bd4cuda3std6ranges3__45__cpo5cdataE,@object
	.size		_ZN34_INTERNAL_977389f8_4_k_cu_e68bd5bd4cuda3std6ranges3__45__cpo5cdataE,(_ZN34_INTERNAL_977389f8_4_k_cu_e68bd5bd6thrust24THRUST_300001_SM_1000_NS12placeholders2_8E - _ZN34_INTERNAL_977389f8_4_k_cu_e68bd5bd4cuda3std6ranges3__45__cpo5cdataE)
_ZN34_INTERNAL_977389f8_4_k_cu_e68bd5bd4cuda3std6ranges3__45__cpo5cdataE:
	.zero		1
	.type		_ZN34_INTERNAL_977389f8_4_k_cu_e68bd5bd6thrust24THRUST_300001_SM_1000_NS12placeholders2_8E,@object
	.size		_ZN34_INTERNAL_977389f8_4_k_cu_e68bd5bd6thrust24THRUST_300001_SM_1000_NS12placeholders2_8E,(_ZN34_INTERNAL_977389f8_4_k_cu_e68bd5bd4cuda3std3__45__cpo4rendE - _ZN34_INTERNAL_977389f8_4_k_cu_e68bd5bd6thrust24THRUST_300001_SM_1000_NS12placeholders2_8E)
_ZN34_INTERNAL_977389f8_4_k_cu_e68bd5bd6thrust24THRUST_300001_SM_1000_NS12placeholders2_8E:
	.zero		1
	.type		_ZN34_INTERNAL_977389f8_4_k_cu_e68bd5bd4cuda3std3__45__cpo4rendE,@object
	.size		_ZN34_INTERNAL_977389f8_4_k_cu_e68bd5bd4cuda3std3__45__cpo4rendE,(_ZN34_INTERNAL_977389f8_4_k_cu_e68bd5bd4cuda3std6ranges3__45__cpo9iter_swapE - _ZN34_INTERNAL_977389f8_4_k_cu_e68bd5bd4cuda3std3__45__cpo4rendE)
_ZN34_INTERNAL_977389f8_4_k_cu_e68bd5bd4cuda3std3__45__cpo4rendE:
	.zero		1
	.type		_ZN34_INTERNAL_977389f8_4_k_cu_e68bd5bd4cuda3std6ranges3__45__cpo9iter_swapE,@object
	.size		_ZN34_INTERNAL_977389f8_4_k_cu_e68bd5bd4cuda3std6ranges3__45__cpo9iter_swapE,(_ZN34_INTERNAL_977389f8_4_k_cu_e68bd5bd4cuda3std3__48unexpectE - _ZN34_INTERNAL_977389f8_4_k_cu_e68bd5bd4cuda3std6ranges3__45__cpo9iter_swapE)
_ZN34_INTERNAL_977389f8_4_k_cu_e68bd5bd4cuda3std6ranges3__45__cpo9iter_swapE:
	.zero		1
	.type		_ZN34_INTERNAL_977389f8_4_k_cu_e68bd5bd4cuda3std3__48unexpectE,@object
	.size		_ZN34_INTERNAL_977389f8_4_k_cu_e68bd5bd4cuda3std3__48unexpectE,(_ZN34_INTERNAL_977389f8_4_k_cu_e68bd5bd6thrust24THRUST_300001_SM_1000_NS6system6detail10sequential3seqE - _ZN34_INTERNAL_977389f8_4_k_cu_e68bd5bd4cuda3std3__48unexpectE)
_ZN34_INTERNAL_977389f8_4_k_cu_e68bd5bd4cuda3std3__48unexpectE:
	.zero		1
	.type		_ZN34_INTERNAL_977389f8_4_k_cu_e68bd5bd6thrust24THRUST_300001_SM_1000_NS6system6detail10sequential3seqE,@object
	.size		_ZN34_INTERNAL_977389f8_4_k_cu_e68bd5bd6thrust24THRUST_300001_SM_1000_NS6system6detail10sequential3seqE,(.L_29 - _ZN34_INTERNAL_977389f8_4_k_cu_e68bd5bd6thrust24THRUST_300001_SM_1000_NS6system6detail10sequential3seqE)
_ZN34_INTERNAL_977389f8_4_k_cu_e68bd5bd6thrust24THRUST_300001_SM_1000_NS6system6detail10sequential3seqE:
	.zero		1
.L_29:


//--------------------- .nv.shared._Z15decisionKernel2PfS_S_ffffi --------------------------
	.section	.nv.shared._Z15decisionKernel2PfS_S_ffffi,"aw",@nobits
	.sectionflags	@""
	.align	4
.nv.shared._Z15decisionKernel2PfS_S_ffffi:
	.zero		13316


//--------------------- .nv.shared._Z15decisionKernel1PfS_S_fffi --------------------------
	.section	.nv.shared._Z15decisionKernel1PfS_S_fffi,"aw",@nobits
	.sectionflags	@""
	.align	4
.nv.shared._Z15decisionKernel1PfS_S_fffi:
	.zero		3072


//--------------------- .nv.constant0._ZN3cub18CUB_300001_SM_10006detail11EmptyKernelIvEEvv --------------------------
	.section	.nv.constant0._ZN3cub18CUB_300001_SM_10006detail11EmptyKernelIvEEvv,"a",@progbits
	.sectionflags	@""
	.align	4
.nv.constant0._ZN3cub18CUB_300001_SM_10006detail11EmptyKernelIvEEvv:
	.zero		896


//--------------------- .nv.constant0._Z15decisionKernel2PfS_S_ffffi --------------------------
	.section	.nv.constant0._Z15decisionKernel2PfS_S_ffffi,"a",@progbits
	.sectionflags	@""
	.align	4
.nv.constant0._Z15decisionKernel2PfS_S_ffffi:
	.zero		940


//--------------------- .nv.constant0._Z15decisionKernel1PfS_S_fffi --------------------------
	.section	.nv.constant0._Z15decisionKernel1PfS_S_fffi,"a",@progbits
	.sectionflags	@""
	.align	4
.nv.constant0._Z15decisionKernel1PfS_S_fffi:
	.zero		936


//--------------------- SYMBOLS --------------------------

	.type		.nv.reservedSmem.offset0,@object
	.size		.nv.reservedSmem.offset0,0x4
	.type		.nv.reservedSmem.cap,@object
	.size		.nv.reservedSmem.cap,0x4
